// auto-generated by cutlass_sweep.conv — config: {"arch": "sm_100", "cluster_m": 2, "cluster_n": 1, "conv_kind": "dgrad", "dtype": "fp16", "ndim": 2, "tile_k": 32, "tile_m": 256, "tile_n": 64}
#include "cutlass/cutlass.h"
#include "cute/tensor.hpp"
#include "cutlass/kernel_hardware_info.hpp"
#include "cutlass/conv/convolution.h"
#include "cutlass/conv/dispatch_policy.hpp"
#include "cutlass/conv/collective/collective_builder.hpp"
#include "cutlass/conv/kernel/conv_universal.hpp"
#include "cutlass/conv/device/conv_universal_adapter.hpp"
#include "cutlass/epilogue/collective/collective_builder.hpp"

using namespace cute;
using Elem = cutlass::half_t;
using Acc  = float;
using LayoutAB = cutlass::layout::TensorNHWC;
using LayoutC  = cutlass::layout::TensorNHWC;
constexpr auto ConvOp = cutlass::conv::Operator::kDgrad;
using TileShape    = Shape<_256, _64, Shape<_32>>;
using ClusterShape = Shape<_2, _1, _1>;

using CollectiveEpilogue = typename cutlass::epilogue::collective::CollectiveBuilder<
    cutlass::arch::Sm100, cutlass::arch::OpClassTensorOp,
    TileShape, ClusterShape,
    cutlass::epilogue::collective::EpilogueTileAuto,
    Acc, Acc,
    Elem, LayoutC, 128 / cutlass::sizeof_bits<Elem>::value,
    Elem, LayoutC, 128 / cutlass::sizeof_bits<Elem>::value,
    cutlass::epilogue::collective::EpilogueScheduleAuto
  >::CollectiveOp;

using CollectiveMainloop = typename cutlass::conv::collective::CollectiveBuilder<
    cutlass::arch::Sm100, cutlass::arch::OpClassTensorOp, ConvOp,
    Elem, LayoutAB, 128 / cutlass::sizeof_bits<Elem>::value,
    Elem, LayoutAB, 128 / cutlass::sizeof_bits<Elem>::value,
    Acc,
    TileShape, ClusterShape,
    cutlass::conv::collective::StageCountAutoCarveout<
        static_cast<int>(sizeof(typename CollectiveEpilogue::SharedStorage))>,
    cutlass::conv::collective::KernelScheduleAuto
  >::CollectiveOp;

using ProblemShape = cutlass::conv::ConvProblemShape<
    ConvOp, CollectiveMainloop::DispatchPolicy::NumSpatialDimensions>;
using ConvKernel = cutlass::conv::kernel::ConvUniversal<
    ProblemShape, CollectiveMainloop, CollectiveEpilogue>;
using Conv = cutlass::conv::device::ConvUniversalAdapter<ConvKernel>;

auto* _anchor = &cutlass::device_kernel<ConvKernel>;


// ===== COMPILED SASS (sm_100a) =====

	.target	sm_100a

	.elftype	@"ET_EXEC"


//--------------------- .note.nv.tkinfo           --------------------------
	.section	.note.nv.tkinfo,"",@"SHT_NOTE"
	.sectionflags	@"SHF_NOTE_NV_TKINFO"
	.tkinfo
        /*0018*/ 	.word	0x00000002
        /*0030*/ 	.string	""
        /*0030*/ 	.string	"ptxas"
        /*0030*/ 	.string	"Cuda compilation tools, release 13.0, V13.0.88"
        /*0030*/ 	.string	"Build cuda_13.0.r13.0/compiler.36424714_0"
        /*0030*/ 	.string	"-arch sm_100a -m 64 "



//--------------------- .note.nv.cuinfo           --------------------------
	.section	.note.nv.cuinfo,"",@"SHT_NOTE"
	.sectionflags	@"SHF_NOTE_NV_CUINFO"
        /*0018*/ 	.short	0x0002
        /*001a*/ 	.short	0x0064
        /*001c*/ 	.short	0x0082
	.zero		2


//--------------------- .nv.info                  --------------------------
	.section	.nv.info,"",@"SHT_CUDA_INFO"
	.align	4


	//----- nvinfo : EIATTR_REGCOUNT
	.align		4
        /*0000*/ 	.byte	0x04, 0x2f
        /*0002*/ 	.short	(.L_19 - .L_18)
	.align		4
.L_18:
        /*0004*/ 	.word	index@(_ZN7cutlass13device_kernelINS_4conv6kernel13ConvUniversalINS1_16ConvProblemShapeILNS1_8OperatorE1ELi2EEENS1_10collective14CollectiveConvINS1_47MainloopSm100TmaUmmaWarpSpecializedImplicitGemmILS5_1ELi20ELi2ELi1ELi2EN4cute5tupleIJNSA_1CILi2EEENSC_ILi1EEESE_EEEEENSB_IJNSC_ILi256EEENSC_ILi64EEENSB_IJNSC_ILi32EEEEEEEEENS_6half_tESM_NSA_8TiledMMAINSA_8MMA_AtomIJNSA_26SM100_MMA_F16BF16_2x1SM_SSISM_SM_fLi256ELi64ELNSA_4UMMA5MajorE0ELSR_1ELNSQ_7ScaleInE0ELSS_0EEEEEENSA_6LayoutINSB_IJSE_SE_SE_EEENSB_IJNSC_ILi0EEESX_SX_EEEEENSB_IJNSA_10UnderscoreES10_S10_EEEEENS7_6detail27Sm100ImplicitGemmTileTraitsINSA_25SM100_TMA_2SM_LOAD_IM2COLENSA_14ComposedLayoutINSA_7SwizzleILi2ELi4ELi3EEENSA_18smem_ptr_flag_bitsILi16EEENSV_INSB_IJNSC_ILi8EEESJ_EEENSB_IJSJ_SE_EEEEEEEvEENS14_INSA_18SM100_TMA_2SM_LOADENS16_IS18_S1A_NSV_INSB_IJSJ_S1B_EEENSB_IJSE_SJ_EEEEEEEvEEEENS_8epilogue10collective18CollectiveEpilogueINS1O_23Sm100TmaWarpSpecializedILi3ELi2ELi32ELb1ELb0EEEJNSB_IJNSC_ILi128EEESI_SK_EEENSB_IJNSV_IS1T_SE_EENSV_ISJ_SE_EEEEESM_NSB_IJNSB_IJlllEEESE_SX_EEESM_S1Z_NS1O_6fusion15FusionCallbacksIS1S_NS20_17LinearCombinationISM_fSM_fLNS_15FloatRoundStyleE2EEES1U_S1X_JEEENSA_5SM1004TMEM4LOAD26SM100_TMEM_LOAD_32dp32b32xENSA_20SM90_TMA_LOAD_IM2COLES1F_NSA_39AutoVectorizingCopyWithAssumedAlignmentILi128EEENSA_21SM90_TMA_STORE_IM2COLES1F_S2C_S2C_EEEvvEEEEvNT_6ParamsE)
        /*0008*/ 	.word	0x0000007d


	//----- nvinfo : EIATTR_FRAME_SIZE
	.align		4
.L_19:
        /*000c*/ 	.byte	0x04, 0x11
        /*000e*/ 	.short	(.L_21 - .L_20)
	.align		4
.L_20:
        /*0010*/ 	.word	index@($__internal_2_$__cuda_sm10x_tcgen05_guardrail_trap_unallocated_columns_being_dealloced)
        /*0014*/ 	.word	0x00000008


	//----- nvinfo : EIATTR_FRAME_SIZE
	.align		4
.L_21:
        /*0018*/ 	.byte	0x04, 0x11
        /*001a*/ 	.short	(.L_23 - .L_22)
	.align		4
.L_22:
        /*001c*/ 	.word	index@($__internal_1_$__cuda_sm10x_tcgen05_guardrail_trap_phase_invalid_during_alloc)
        /*0020*/ 	.word	0x00000008


	//----- nvinfo : EIATTR_FRAME_SIZE
	.align		4
.L_23:
        /*0024*/ 	.byte	0x04, 0x11
        /*0026*/ 	.short	(.L_25 - .L_24)
	.align		4
.L_24:
        /*0028*/ 	.word	index@($__internal_0_$__cuda_sm10x_tcgen05_guardrail_trap_col_being_dealloced_not_returned_by_alloc)
        /*002c*/ 	.word	0x00000008


	//----- nvinfo : EIATTR_FRAME_SIZE
	.align		4
.L_25:
        /*0030*/ 	.byte	0x04, 0x11
        /*0032*/ 	.short	(.L_27 - .L_26)
	.align		4
.L_26:
        /*0034*/ 	.word	index@(_ZN7cutlass13device_kernelINS_4conv6kernel13ConvUniversalINS1_16ConvProblemShapeILNS1_8OperatorE1ELi2EEENS1_10collective14CollectiveConvINS1_47MainloopSm100TmaUmmaWarpSpecializedImplicitGemmILS5_1ELi20ELi2ELi1ELi2EN4cute5tupleIJNSA_1CILi2EEENSC_ILi1EEESE_EEEEENSB_IJNSC_ILi256EEENSC_ILi64EEENSB_IJNSC_ILi32EEEEEEEEENS_6half_tESM_NSA_8TiledMMAINSA_8MMA_AtomIJNSA_26SM100_MMA_F16BF16_2x1SM_SSISM_SM_fLi256ELi64ELNSA_4UMMA5MajorE0ELSR_1ELNSQ_7ScaleInE0ELSS_0EEEEEENSA_6LayoutINSB_IJSE_SE_SE_EEENSB_IJNSC_ILi0EEESX_SX_EEEEENSB_IJNSA_10UnderscoreES10_S10_EEEEENS7_6detail27Sm100ImplicitGemmTileTraitsINSA_25SM100_TMA_2SM_LOAD_IM2COLENSA_14ComposedLayoutINSA_7SwizzleILi2ELi4ELi3EEENSA_18smem_ptr_flag_bitsILi16EEENSV_INSB_IJNSC_ILi8EEESJ_EEENSB_IJSJ_SE_EEEEEEEvEENS14_INSA_18SM100_TMA_2SM_LOADENS16_IS18_S1A_NSV_INSB_IJSJ_S1B_EEENSB_IJSE_SJ_EEEEEEEvEEEENS_8epilogue10collective18CollectiveEpilogueINS1O_23Sm100TmaWarpSpecializedILi3ELi2ELi32ELb1ELb0EEEJNSB_IJNSC_ILi128EEESI_SK_EEENSB_IJNSV_IS1T_SE_EENSV_ISJ_SE_EEEEESM_NSB_IJNSB_IJlllEEESE_SX_EEESM_S1Z_NS1O_6fusion15FusionCallbacksIS1S_NS20_17LinearCombinationISM_fSM_fLNS_15FloatRoundStyleE2EEES1U_S1X_JEEENSA_5SM1004TMEM4LOAD26SM100_TMEM_LOAD_32dp32b32xENSA_20SM90_TMA_LOAD_IM2COLES1F_NSA_39AutoVectorizingCopyWithAssumedAlignmentILi128EEENSA_21SM90_TMA_STORE_IM2COLES1F_S2C_S2C_EEEvvEEEEvNT_6ParamsE)
        /*0038*/ 	.word	0x00000008


	//----- nvinfo : EIATTR_MIN_STACK_SIZE
	.align		4
.L_27:
        /*003c*/ 	.byte	0x04, 0x12
        /*003e*/ 	.short	(.L_29 - .L_28)
	.align		4
.L_28:
        /*0040*/ 	.word	index@(_ZN7cutlass13device_kernelINS_4conv6kernel13ConvUniversalINS1_16ConvProblemShapeILNS1_8OperatorE1ELi2EEENS1_10collective14CollectiveConvINS1_47MainloopSm100TmaUmmaWarpSpecializedImplicitGemmILS5_1ELi20ELi2ELi1ELi2EN4cute5tupleIJNSA_1CILi2EEENSC_ILi1EEESE_EEEEENSB_IJNSC_ILi256EEENSC_ILi64EEENSB_IJNSC_ILi32EEEEEEEEENS_6half_tESM_NSA_8TiledMMAINSA_8MMA_AtomIJNSA_26SM100_MMA_F16BF16_2x1SM_SSISM_SM_fLi256ELi64ELNSA_4UMMA5MajorE0ELSR_1ELNSQ_7ScaleInE0ELSS_0EEEEEENSA_6LayoutINSB_IJSE_SE_SE_EEENSB_IJNSC_ILi0EEESX_SX_EEEEENSB_IJNSA_10UnderscoreES10_S10_EEEEENS7_6detail27Sm100ImplicitGemmTileTraitsINSA_25SM100_TMA_2SM_LOAD_IM2COLENSA_14ComposedLayoutINSA_7SwizzleILi2ELi4ELi3EEENSA_18smem_ptr_flag_bitsILi16EEENSV_INSB_IJNSC_ILi8EEESJ_EEENSB_IJSJ_SE_EEEEEEEvEENS14_INSA_18SM100_TMA_2SM_LOADENS16_IS18_S1A_NSV_INSB_IJSJ_S1B_EEENSB_IJSE_SJ_EEEEEEEvEEEENS_8epilogue10collective18CollectiveEpilogueINS1O_23Sm100TmaWarpSpecializedILi3ELi2ELi32ELb1ELb0EEEJNSB_IJNSC_ILi128EEESI_SK_EEENSB_IJNSV_IS1T_SE_EENSV_ISJ_SE_EEEEESM_NSB_IJNSB_IJlllEEESE_SX_EEESM_S1Z_NS1O_6fusion15FusionCallbacksIS1S_NS20_17LinearCombinationISM_fSM_fLNS_15FloatRoundStyleE2EEES1U_S1X_JEEENSA_5SM1004TMEM4LOAD26SM100_TMEM_LOAD_32dp32b32xENSA_20SM90_TMA_LOAD_IM2COLES1F_NSA_39AutoVectorizingCopyWithAssumedAlignmentILi128EEENSA_21SM90_TMA_STORE_IM2COLES1F_S2C_S2C_EEEvvEEEEvNT_6ParamsE)
        /*0044*/ 	.word	0x00000008
.L_29:


//--------------------- .nv.compat                --------------------------
	.section	.nv.compat,"",@"SHT_CUDA_COMPAT_INFO"
	.align	4
        /*0000*/ 	.byte	0x02, 0x09, 0x01, 0x00, 0x02, 0x02, 0x02, 0x00, 0x02, 0x05, 0x05, 0x00, 0x03, 0x07, 0x01, 0x01
        /*0010*/ 	.byte	0x02, 0x03, 0x01, 0x00, 0x02, 0x06, 0x01, 0x00, 0x04, 0x0b, 0x08, 0x00, 0x09, 0x00, 0x00, 0x00
        /*0020*/ 	.byte	0x00, 0x00, 0x00, 0x00


//--------------------- .nv.info._ZN7cutlass13device_kernelINS_4conv6kernel13ConvUniversalINS1_16ConvProblemShapeILNS1_8OperatorE1ELi2EEENS1_10collective14CollectiveConvINS1_47MainloopSm100TmaUmmaWarpSpecializedImplicitGemmILS5_1ELi20ELi2ELi1ELi2EN4cute5tupleIJNSA_1CILi2EEENSC_ILi1EEESE_EEEEENSB_IJNSC_ILi256EEENSC_ILi64EEENSB_IJNSC_ILi32EEEEEEEEENS_6half_tESM_NSA_8TiledMMAINSA_8MMA_AtomIJNSA_26SM100_MMA_F16BF16_2x1SM_SSISM_SM_fLi256ELi64ELNSA_4UMMA5MajorE0ELSR_1ELNSQ_7ScaleInE0ELSS_0EEEEEENSA_6LayoutINSB_IJSE_SE_SE_EEENSB_IJNSC_ILi0EEESX_SX_EEEEENSB_IJNSA_10UnderscoreES10_S10_EEEEENS7_6detail27Sm100ImplicitGemmTileTraitsINSA_25SM100_TMA_2SM_LOAD_IM2COLENSA_14ComposedLayoutINSA_7SwizzleILi2ELi4ELi3EEENSA_18smem_ptr_flag_bitsILi16EEENSV_INSB_IJNSC_ILi8EEESJ_EEENSB_IJSJ_SE_EEEEEEEvEENS14_INSA_18SM100_TMA_2SM_LOADENS16_IS18_S1A_NSV_INSB_IJSJ_S1B_EEENSB_IJSE_SJ_EEEEEEEvEEEENS_8epilogue10collective18CollectiveEpilogueINS1O_23Sm100TmaWarpSpecializedILi3ELi2ELi32ELb1ELb0EEEJNSB_IJNSC_ILi128EEESI_SK_EEENSB_IJNSV_IS1T_SE_EENSV_ISJ_SE_EEEEESM_NSB_IJNSB_IJlllEEESE_SX_EEESM_S1Z_NS1O_6fusion15FusionCallbacksIS1S_NS20_17LinearCombinationISM_fSM_fLNS_15FloatRoundStyleE2EEES1U_S1X_JEEENSA_5SM1004TMEM4LOAD26SM100_TMEM_LOAD_32dp32b32xENSA_20SM90_TMA_LOAD_IM2COLES1F_NSA_39AutoVectorizingCopyWithAssumedAlignmentILi128EEENSA_21SM90_TMA_STORE_IM2COLES1F_S2C_S2C_EEEvvEEEEvNT_6ParamsE --------------------------
	.section	.nv.info._ZN7cutlass13device_kernelINS_4conv6kernel13ConvUniversalINS1_16ConvProblemShapeILNS1_8OperatorE1ELi2EEENS1_10collective14CollectiveConvINS1_47MainloopSm100TmaUmmaWarpSpecializedImplicitGemmILS5_1ELi20ELi2ELi1ELi2EN4cute5tupleIJNSA_1CILi2EEENSC_ILi1EEESE_EEEEENSB_IJNSC_ILi256EEENSC_ILi64EEENSB_IJNSC_ILi32EEEEEEEEENS_6half_tESM_NSA_8TiledMMAINSA_8MMA_AtomIJNSA_26SM100_MMA_F16BF16_2x1SM_SSISM_SM_fLi256ELi64ELNSA_4UMMA5MajorE0ELSR_1ELNSQ_7ScaleInE0ELSS_0EEEEEENSA_6LayoutINSB_IJSE_SE_SE_EEENSB_IJNSC_ILi0EEESX_SX_EEEEENSB_IJNSA_10UnderscoreES10_S10_EEEEENS7_6detail27Sm100ImplicitGemmTileTraitsINSA_25SM100_TMA_2SM_LOAD_IM2COLENSA_14ComposedLayoutINSA_7SwizzleILi2ELi4ELi3EEENSA_18smem_ptr_flag_bitsILi16EEENSV_INSB_IJNSC_ILi8EEESJ_EEENSB_IJSJ_SE_EEEEEEEvEENS14_INSA_18SM100_TMA_2SM_LOADENS16_IS18_S1A_NSV_INSB_IJSJ_S1B_EEENSB_IJSE_SJ_EEEEEEEvEEEENS_8epilogue10collective18CollectiveEpilogueINS1O_23Sm100TmaWarpSpecializedILi3ELi2ELi32ELb1ELb0EEEJNSB_IJNSC_ILi128EEESI_SK_EEENSB_IJNSV_IS1T_SE_EENSV_ISJ_SE_EEEEESM_NSB_IJNSB_IJlllEEESE_SX_EEESM_S1Z_NS1O_6fusion15FusionCallbacksIS1S_NS20_17LinearCombinationISM_fSM_fLNS_15FloatRoundStyleE2EEES1U_S1X_JEEENSA_5SM1004TMEM4LOAD26SM100_TMEM_LOAD_32dp32b32xENSA_20SM90_TMA_LOAD_IM2COLES1F_NSA_39AutoVectorizingCopyWithAssumedAlignmentILi128EEENSA_21SM90_TMA_STORE_IM2COLES1F_S2C_S2C_EEEvvEEEEvNT_6ParamsE,"",@"SHT_CUDA_INFO"
	.sectionflags	@""
	.align	4


	//----- nvinfo : EIATTR_CUDA_API_VERSION
	.align		4
        /*0000*/ 	.byte	0x04, 0x37
        /*0002*/ 	.short	(.L_31 - .L_30)
.L_30:
        /*0004*/ 	.word	0x00000082


	//----- nvinfo : EIATTR_KPARAM_INFO
	.align		4
.L_31:
        /*0008*/ 	.byte	0x04, 0x17
        /*000a*/ 	.short	(.L_33 - .L_32)
.L_32:
        /*000c*/ 	.word	0x00000000
        /*0010*/ 	.short	0x0000
        /*0012*/ 	.short	0x0000
        /*0014*/ 	.byte	0x00, 0xf0, 0x01, 0x20


	//----- nvinfo : EIATTR_AT_ENTRY_FRAGMENTS
	.align		4
.L_33:
        /*0018*/ 	.byte	0x04, 0x4f
        /*001a*/ 	.short	(.L_35 - .L_34)


	//   ....[0]....
.L_34:
        /*001c*/ 	.word	0x00000007


	//----- nvinfo : EIATTR_RESERVED_SMEM_USED
	.align		4
.L_35:
        /*0020*/ 	.byte	0x01, 0x41
	.zero		2


	//----- nvinfo : EIATTR_SPARSE_MMA_MASK
	.align		4
        /*0024*/ 	.byte	0x03, 0x50
        /*0026*/ 	.short	0x0000


	//----- nvinfo : EIATTR_TCGEN05_2CTA_USED
	.align		4
        /*0028*/ 	.byte	0x01, 0x52
	.zero		2


	//----- nvinfo : EIATTR_MAXREG_COUNT
	.align		4
        /*002c*/ 	.byte	0x03, 0x1b
        /*002e*/ 	.short	0x00ff


	//----- nvinfo : EIATTR_NUM_BARRIERS
	.align		4
        /*0030*/ 	.byte	0x02, 0x4c
        /*0032*/ 	.byte	0x07
	.zero		1


	//----- nvinfo : EIATTR_EXTERNS
	.align		4
        /*0034*/ 	.byte	0x04, 0x0f
        /*0036*/ 	.short	(.L_37 - .L_36)


	//   ....[0]....
	.align		4
.L_36:
        /*0038*/ 	.word	index@(__assertfail)


	//----- nvinfo : EIATTR_MERCURY_ISA_VERSION
	.align		4
.L_37:
        /*003c*/ 	.byte	0x03, 0x5f
        /*003e*/ 	.short	0x0101


	//----- nvinfo : EIATTR_INT_WARP_WIDE_INSTR_OFFSETS
	.align		4
        /*0040*/ 	.byte	0x04, 0x31
        /*0042*/ 	.short	(.L_39 - .L_38)


	//   ....[0]....
.L_38:
        /*0044*/ 	.word	0x00000e60


	//   ....[1]....
        /*0048*/ 	.word	0x00000f10


	//   ....[2]....
        /*004c*/ 	.word	0x00004cb0


	//   ....[3]....
        /*0050*/ 	.word	0x00004cd0


	//   ....[4]....
        /*0054*/ 	.word	0x00004d00


	//   ....[5]....
        /*0058*/ 	.word	0x00005960


	//   ....[6]....
        /*005c*/ 	.word	0x00005aa0


	//   ....[7]....
        /*0060*/ 	.word	0x00005ba0


	//   ....[8]....
        /*0064*/ 	.word	0x00005ca0


	//----- nvinfo : EIATTR_COOP_GROUP_MASK_REGIDS
	.align		4
.L_39:
        /*0068*/ 	.byte	0x04, 0x29
        /*006a*/ 	.short	(.L_41 - .L_40)


	//   ....[0]....
.L_40:
        /*006c*/ 	.word	0xffffffff


	//   ....[1]....
        /*0070*/ 	.word	0xffffffff


	//   ....[2]....
        /*0074*/ 	.word	0xffffffff


	//   ....[3]....
        /*0078*/ 	.word	0xffffffff


	//   ....[4]....
        /*007c*/ 	.word	0xffffffff


	//   ....[5]....
        /*0080*/ 	.word	0xffffffff


	//   ....[6]....
        /*0084*/ 	.word	0xffffffff


	//   ....[7]....
        /*0088*/ 	.word	0xffffffff


	//   ....[8]....
        /*008c*/ 	.word	0xffffffff


	//   ....[9]....
        /*0090*/ 	.word	0xffffffff


	//   ....[10]....
        /*0094*/ 	.word	0xffffffff


	//   ....[11]....
        /*0098*/ 	.word	0xffffffff


	//   ....[12]....
        /*009c*/ 	.word	0xffffffff


	//----- nvinfo : EIATTR_COOP_GROUP_INSTR_OFFSETS
	.align		4
.L_41:
        /*00a0*/ 	.byte	0x04, 0x28
        /*00a2*/ 	.short	(.L_43 - .L_42)


	//   ....[0]....
.L_42:
        /*00a4*/ 	.word	0x000000d0


	//   ....[1]....
        /*00a8*/ 	.word	0x00000540


	//   ....[2]....
        /*00ac*/ 	.word	0x00000910


	//   ....[3]....
        /*00b0*/ 	.word	0x00000a90


	//   ....[4]....
        /*00b4*/ 	.word	0x00000b90


	//   ....[5]....
        /*00b8*/ 	.word	0x00000ce0


	//   ....[6]....
        /*00bc*/ 	.word	0x00000f80


	//   ....[7]....
        /*00c0*/ 	.word	0x00002640


	//   ....[8]....
        /*00c4*/ 	.word	0x00003c90


	//   ....[9]....
        /*00c8*/ 	.word	0x00004160


	//   ....[10]....
        /*00cc*/ 	.word	0x00004190


	//   ....[11]....
        /*00d0*/ 	.word	0x00004bd0


	//   ....[12]....
        /*00d4*/ 	.word	0x00004dd0


	//----- nvinfo : EIATTR_VRC_CTA_INIT_COUNT
	.align		4
.L_43:
        /*00d8*/ 	.byte	0x02, 0x4a
        /*00da*/ 	.byte	0x80
	.zero		1


	//----- nvinfo : EIATTR_SYSCALL_OFFSETS
	.align		4
        /*00dc*/ 	.byte	0x04, 0x46
        /*00de*/ 	.short	(.L_45 - .L_44)


	//   ....[0]....
.L_44:
        /*00e0*/ 	.word	0x000069d0


	//   ....[1]....
        /*00e4*/ 	.word	0x00006ac0


	//   ....[2]....
        /*00e8*/ 	.word	0x000074c0


	//   ....[3]....
        /*00ec*/ 	.word	0x000081a0


	//----- nvinfo : EIATTR_MBARRIER_INSTR_OFFSETS
	.align		4
.L_45:
        /*00f0*/ 	.byte	0x04, 0x39
        /*00f2*/ 	.short	(.L_47 - .L_46)


	//   ....[0]....
.L_46:
        /*00f4*/ 	.word	0x00000670
        /*00f8*/ 	.word	0x000000ff
        /*00fc*/ 	.word	0x00000000
        /*0100*/ 	.short	0x0100
        /*0102*/ 	.byte	0x04
	.zero		1


	//   ....[1]....
        /*0104*/ 	.word	0x00000680
        /*0108*/ 	.word	0x000000ff
        /*010c*/ 	.word	0x000000a0
        /*0110*/ 	.short	0x0100
        /*0112*/ 	.byte	0x04
	.zero		1


	//   ....[2]....
        /*0114*/ 	.word	0x00000690
        /*0118*/ 	.word	0x000000ff
        /*011c*/ 	.word	0x00000008
        /*0120*/ 	.short	0x0100
        /*0122*/ 	.byte	0x04
	.zero		1


	//   ....[3]....
        /*0124*/ 	.word	0x000006a0
        /*0128*/ 	.word	0x000000ff
        /*012c*/ 	.word	0x000000a8
        /*0130*/ 	.short	0x0100
        /*0132*/ 	.byte	0x04
	.zero		1


	//   ....[4]....
        /*0134*/ 	.word	0x000006b0
        /*0138*/ 	.word	0x000000ff
        /*013c*/ 	.word	0x00000010
        /*0140*/ 	.short	0x0100
        /*0142*/ 	.byte	0x04
	.zero		1


	//   ....[5]....
        /*0144*/ 	.word	0x000006c0
        /*0148*/ 	.word	0x000000ff
        /*014c*/ 	.word	0x000000b0
        /*0150*/ 	.short	0x0100
        /*0152*/ 	.byte	0x04
	.zero		1


	//   ....[6]....
        /*0154*/ 	.word	0x000006d0
        /*0158*/ 	.word	0x000000ff
        /*015c*/ 	.word	0x00000018
        /*0160*/ 	.short	0x0100
        /*0162*/ 	.byte	0x04
	.zero		1


	//   ....[7]....
        /*0164*/ 	.word	0x000006e0
        /*0168*/ 	.word	0x000000ff
        /*016c*/ 	.word	0x000000b8
        /*0170*/ 	.short	0x0100
        /*0172*/ 	.byte	0x04
	.zero		1


	//   ....[8]....
        /*0174*/ 	.word	0x000006f0
        /*0178*/ 	.word	0x000000ff
        /*017c*/ 	.word	0x00000020
        /*0180*/ 	.short	0x0100
        /*0182*/ 	.byte	0x04
	.zero		1


	//   ....[9]....
        /*0184*/ 	.word	0x00000700
        /*0188*/ 	.word	0x000000ff
        /*018c*/ 	.word	0x000000c0
        /*0190*/ 	.short	0x0100
        /*0192*/ 	.byte	0x04
	.zero		1


	//   ....[10]....
        /*0194*/ 	.word	0x00000710
        /*0198*/ 	.word	0x000000ff
        /*019c*/ 	.word	0x00000028
        /*01a0*/ 	.short	0x0100
        /*01a2*/ 	.byte	0x04
	.zero		1


	//   ....[11]....
        /*01a4*/ 	.word	0x00000720
        /*01a8*/ 	.word	0x000000ff
        /*01ac*/ 	.word	0x000000c8
        /*01b0*/ 	.short	0x0100
        /*01b2*/ 	.byte	0x04
	.zero		1


	//   ....[12]....
        /*01b4*/ 	.word	0x00000730
        /*01b8*/ 	.word	0x000000ff
        /*01bc*/ 	.word	0x00000030
        /*01c0*/ 	.short	0x0100
        /*01c2*/ 	.byte	0x04
	.zero		1


	//   ....[13]....
        /*01c4*/ 	.word	0x00000740
        /*01c8*/ 	.word	0x000000ff
        /*01cc*/ 	.word	0x000000d0
        /*01d0*/ 	.short	0x0100
        /*01d2*/ 	.byte	0x04
	.zero		1


	//   ....[14]....
        /*01d4*/ 	.word	0x00000750
        /*01d8*/ 	.word	0x000000ff
        /*01dc*/ 	.word	0x00000038
        /*01e0*/ 	.short	0x0100
        /*01e2*/ 	.byte	0x04
	.zero		1


	//   ....[15]....
        /*01e4*/ 	.word	0x00000760
        /*01e8*/ 	.word	0x000000ff
        /*01ec*/ 	.word	0x000000d8
        /*01f0*/ 	.short	0x0100
        /*01f2*/ 	.byte	0x04
	.zero		1


	//   ....[16]....
        /*01f4*/ 	.word	0x00000770
        /*01f8*/ 	.word	0x000000ff
        /*01fc*/ 	.word	0x00000040
        /*0200*/ 	.short	0x0100
        /*0202*/ 	.byte	0x04
	.zero		1


	//   ....[17]....
        /*0204*/ 	.word	0x00000780
        /*0208*/ 	.word	0x000000ff
        /*020c*/ 	.word	0x000000e0
        /*0210*/ 	.short	0x0100
        /*0212*/ 	.byte	0x04
	.zero		1


	//   ....[18]....
        /*0214*/ 	.word	0x00000790
        /*0218*/ 	.word	0x000000ff
        /*021c*/ 	.word	0x00000048
        /*0220*/ 	.short	0x0100
        /*0222*/ 	.byte	0x04
	.zero		1


	//   ....[19]....
        /*0224*/ 	.word	0x000007a0
        /*0228*/ 	.word	0x000000ff
        /*022c*/ 	.word	0x000000e8
        /*0230*/ 	.short	0x0100
        /*0232*/ 	.byte	0x04
	.zero		1


	//   ....[20]....
        /*0234*/ 	.word	0x000007b0
        /*0238*/ 	.word	0x000000ff
        /*023c*/ 	.word	0x00000050
        /*0240*/ 	.short	0x0100
        /*0242*/ 	.byte	0x04
	.zero		1


	//   ....[21]....
        /*0244*/ 	.word	0x000007c0
        /*0248*/ 	.word	0x000000ff
        /*024c*/ 	.word	0x000000f0
        /*0250*/ 	.short	0x0100
        /*0252*/ 	.byte	0x04
	.zero		1


	//   ....[22]....
        /*0254*/ 	.word	0x000007d0
        /*0258*/ 	.word	0x000000ff
        /*025c*/ 	.word	0x00000058
        /*0260*/ 	.short	0x0100
        /*0262*/ 	.byte	0x04
	.zero		1


	//   ....[23]....
        /*0264*/ 	.word	0x000007e0
        /*0268*/ 	.word	0x000000ff
        /*026c*/ 	.word	0x000000f8
        /*0270*/ 	.short	0x0100
        /*0272*/ 	.byte	0x04
	.zero		1


	//   ....[24]....
        /*0274*/ 	.word	0x000007f0
        /*0278*/ 	.word	0x000000ff
        /*027c*/ 	.word	0x00000060
        /*0280*/ 	.short	0x0100
        /*0282*/ 	.byte	0x04
	.zero		1


	//   ....[25]....
        /*0284*/ 	.word	0x00000800
        /*0288*/ 	.word	0x000000ff
        /*028c*/ 	.word	0x00000100
        /*0290*/ 	.short	0x0100
        /*0292*/ 	.byte	0x04
	.zero		1


	//   ....[26]....
        /*0294*/ 	.word	0x00000810
        /*0298*/ 	.word	0x000000ff
        /*029c*/ 	.word	0x00000068
        /*02a0*/ 	.short	0x0100
        /*02a2*/ 	.byte	0x04
	.zero		1


	//   ....[27]....
        /*02a4*/ 	.word	0x00000820
        /*02a8*/ 	.word	0x000000ff
        /*02ac*/ 	.word	0x00000108
        /*02b0*/ 	.short	0x0100
        /*02b2*/ 	.byte	0x04
	.zero		1


	//   ....[28]....
        /*02b4*/ 	.word	0x00000830
        /*02b8*/ 	.word	0x000000ff
        /*02bc*/ 	.word	0x00000070
        /*02c0*/ 	.short	0x0100
        /*02c2*/ 	.byte	0x04
	.zero		1


	//   ....[29]....
        /*02c4*/ 	.word	0x00000840
        /*02c8*/ 	.word	0x000000ff
        /*02cc*/ 	.word	0x00000110
        /*02d0*/ 	.short	0x0100
        /*02d2*/ 	.byte	0x04
	.zero		1


	//   ....[30]....
        /*02d4*/ 	.word	0x00000850
        /*02d8*/ 	.word	0x000000ff
        /*02dc*/ 	.word	0x00000078
        /*02e0*/ 	.short	0x0100
        /*02e2*/ 	.byte	0x04
	.zero		1


	//   ....[31]....
        /*02e4*/ 	.word	0x00000860
        /*02e8*/ 	.word	0x000000ff
        /*02ec*/ 	.word	0x00000118
        /*02f0*/ 	.short	0x0100
        /*02f2*/ 	.byte	0x04
	.zero		1


	//   ....[32]....
        /*02f4*/ 	.word	0x00000870
        /*02f8*/ 	.word	0x000000ff
        /*02fc*/ 	.word	0x00000080
        /*0300*/ 	.short	0x0100
        /*0302*/ 	.byte	0x04
	.zero		1


	//   ....[33]....
        /*0304*/ 	.word	0x00000880
        /*0308*/ 	.word	0x000000ff
        /*030c*/ 	.word	0x00000120
        /*0310*/ 	.short	0x0100
        /*0312*/ 	.byte	0x04
	.zero		1


	//   ....[34]....
        /*0314*/ 	.word	0x00000890
        /*0318*/ 	.word	0x000000ff
        /*031c*/ 	.word	0x00000088
        /*0320*/ 	.short	0x0100
        /*0322*/ 	.byte	0x04
	.zero		1


	//   ....[35]....
        /*0324*/ 	.word	0x000008a0
        /*0328*/ 	.word	0x000000ff
        /*032c*/ 	.word	0x00000128
        /*0330*/ 	.short	0x0100
        /*0332*/ 	.byte	0x04
	.zero		1


	//   ....[36]....
        /*0334*/ 	.word	0x000008b0
        /*0338*/ 	.word	0x000000ff
        /*033c*/ 	.word	0x00000090
        /*0340*/ 	.short	0x0100
        /*0342*/ 	.byte	0x04
	.zero		1


	//   ....[37]....
        /*0344*/ 	.word	0x000008c0
        /*0348*/ 	.word	0x000000ff
        /*034c*/ 	.word	0x00000130
        /*0350*/ 	.short	0x0100
        /*0352*/ 	.byte	0x04
	.zero		1


	//   ....[38]....
        /*0354*/ 	.word	0x000008d0
        /*0358*/ 	.word	0x000000ff
        /*035c*/ 	.word	0x00000098
        /*0360*/ 	.short	0x0100
        /*0362*/ 	.byte	0x04
	.zero		1


	//   ....[39]....
        /*0364*/ 	.word	0x000008e0
        /*0368*/ 	.word	0x000000ff
        /*036c*/ 	.word	0x00000138
        /*0370*/ 	.short	0x0100
        /*0372*/ 	.byte	0x04
	.zero		1


	//   ....[40]....
        /*0374*/ 	.word	0x00000a20
        /*0378*/ 	.word	0x000000ff
        /*037c*/ 	.word	0x00000140
        /*0380*/ 	.short	0x0100
        /*0382*/ 	.byte	0x04
	.zero		1


	//   ....[41]....
        /*0384*/ 	.word	0x00000a30
        /*0388*/ 	.word	0x000000ff
        /*038c*/ 	.word	0x00000158
        /*0390*/ 	.short	0x0100
        /*0392*/ 	.byte	0x04
	.zero		1


	//   ....[42]....
        /*0394*/ 	.word	0x00000a40
        /*0398*/ 	.word	0x000000ff
        /*039c*/ 	.word	0x00000148
        /*03a0*/ 	.short	0x0100
        /*03a2*/ 	.byte	0x04
	.zero		1


	//   ....[43]....
        /*03a4*/ 	.word	0x00000a50
        /*03a8*/ 	.word	0x000000ff
        /*03ac*/ 	.word	0x00000160
        /*03b0*/ 	.short	0x0100
        /*03b2*/ 	.byte	0x04
	.zero		1


	//   ....[44]....
        /*03b4*/ 	.word	0x00000a60
        /*03b8*/ 	.word	0x000000ff
        /*03bc*/ 	.word	0x00000150
        /*03c0*/ 	.short	0x0100
        /*03c2*/ 	.byte	0x04
	.zero		1


	//   ....[45]....
        /*03c4*/ 	.word	0x00000a70
        /*03c8*/ 	.word	0x000000ff
        /*03cc*/ 	.word	0x00000168
        /*03d0*/ 	.short	0x0100
        /*03d2*/ 	.byte	0x04
	.zero		1


	//   ....[46]....
        /*03d4*/ 	.word	0x00000b60
        /*03d8*/ 	.word	0x000000ff
        /*03dc*/ 	.word	0x00000170
        /*03e0*/ 	.short	0x0100
        /*03e2*/ 	.byte	0x04
	.zero		1


	//   ....[47]....
        /*03e4*/ 	.word	0x00000b70
        /*03e8*/ 	.word	0x000000ff
        /*03ec*/ 	.word	0x00000178
        /*03f0*/ 	.short	0x0100
        /*03f2*/ 	.byte	0x04
	.zero		1


	//   ....[48]....
        /*03f4*/ 	.word	0x00000cb0
        /*03f8*/ 	.word	0x000000ff
        /*03fc*/ 	.word	0x00000180
        /*0400*/ 	.short	0x0100
        /*0402*/ 	.byte	0x06
	.zero		1


	//   ....[49]....
        /*0404*/ 	.word	0x00000cc0
        /*0408*/ 	.word	0x000000ff
        /*040c*/ 	.word	0x00000188
        /*0410*/ 	.short	0x0100
        /*0412*/ 	.byte	0x06
	.zero		1


	//   ....[50]....
        /*0414*/ 	.word	0x00000e00
        /*0418*/ 	.word	0x000000ff
        /*041c*/ 	.word	0x00000190
        /*0420*/ 	.short	0x0100
        /*0422*/ 	.byte	0x04
	.zero		1


	//   ....[51]....
        /*0424*/ 	.word	0x00000e10
        /*0428*/ 	.word	0x000000ff
        /*042c*/ 	.word	0x000001a0
        /*0430*/ 	.short	0x0100
        /*0432*/ 	.byte	0x04
	.zero		1


	//   ....[52]....
        /*0434*/ 	.word	0x00000e20
        /*0438*/ 	.word	0x000000ff
        /*043c*/ 	.word	0x00000198
        /*0440*/ 	.short	0x0100
        /*0442*/ 	.byte	0x04
	.zero		1


	//   ....[53]....
        /*0444*/ 	.word	0x00000e30
        /*0448*/ 	.word	0x000000ff
        /*044c*/ 	.word	0x000001a8
        /*0450*/ 	.short	0x0100
        /*0452*/ 	.byte	0x04
	.zero		1


	//   ....[54]....
        /*0454*/ 	.word	0x00000f30
        /*0458*/ 	.word	0x000000ff
        /*045c*/ 	.word	0x000001b0
        /*0460*/ 	.short	0x0100
        /*0462*/ 	.byte	0x06
	.zero		1


	//   ....[55]....
        /*0464*/ 	.word	0x00001a70
        /*0468*/ 	.word	0x000000ff
        /*046c*/ 	.word	0x000000a0
        /*0470*/ 	.short	0x010a
        /*0472*/ 	.byte	0x04
	.zero		1


	//   ....[56]....
        /*0474*/ 	.word	0x00001cf0
        /*0478*/ 	.word	0x000000ff
        /*047c*/ 	.word	0x000000a0
        /*0480*/ 	.short	0x010a
        /*0482*/ 	.byte	0x11
	.zero		1


	//   ....[57]....
        /*0484*/ 	.word	0x00001ea0
        /*0488*/ 	.word	0x000000ff
        /*048c*/ 	.word	0x000000a0
        /*0490*/ 	.short	0x010a
        /*0492*/ 	.byte	0x07
	.zero		1


	//   ....[58]....
        /*0494*/ 	.word	0x00002070
        /*0498*/ 	.word	0x000000ff
        /*049c*/ 	.word	0x00000178
        /*04a0*/ 	.short	0x0101
        /*04a2*/ 	.byte	0x19
	.zero		1


	//   ....[59]....
        /*04a4*/ 	.word	0x000020a0
        /*04a8*/ 	.word	0x000000ff
        /*04ac*/ 	.word	0x000000a0
        /*04b0*/ 	.short	0x010a
        /*04b2*/ 	.byte	0x04
	.zero		1


	//   ....[60]....
        /*04b4*/ 	.word	0x000022c0
        /*04b8*/ 	.word	0x000000ff
        /*04bc*/ 	.word	0x000000a0
        /*04c0*/ 	.short	0x010a
        /*04c2*/ 	.byte	0x11
	.zero		1


	//   ....[61]....
        /*04c4*/ 	.word	0x00002470
        /*04c8*/ 	.word	0x000000ff
        /*04cc*/ 	.word	0x000000a0
        /*04d0*/ 	.short	0x010a
        /*04d2*/ 	.byte	0x07
	.zero		1


	//   ....[62]....
        /*04d4*/ 	.word	0x00002650
        /*04d8*/ 	.word	0x000000ff
        /*04dc*/ 	.word	0x00000180
        /*04e0*/ 	.short	0x010a
        /*04e2*/ 	.byte	0x19
	.zero		1


	//   ....[63]....
        /*04e4*/ 	.word	0x00002710
        /*04e8*/ 	.word	0x000000ff
        /*04ec*/ 	.word	0x00000000
        /*04f0*/ 	.short	0x0101
        /*04f2*/ 	.byte	0x04
	.zero		1


	//   ....[64]....
        /*04f4*/ 	.word	0x00002d10
        /*04f8*/ 	.word	0x000000ff
        /*04fc*/ 	.word	0x00000000
        /*0500*/ 	.short	0x010a
        /*0502*/ 	.byte	0x04
	.zero		1


	//   ....[65]....
        /*0504*/ 	.word	0x00002db0
        /*0508*/ 	.word	0x000000ff
        /*050c*/ 	.word	0x00000000
        /*0510*/ 	.short	0x010a
        /*0512*/ 	.byte	0x05
	.zero		1


	//   ....[66]....
        /*0514*/ 	.word	0x00002e50
        /*0518*/ 	.word	0x000000ff
        /*051c*/ 	.word	0x00000000
        /*0520*/ 	.short	0x010a
        /*0522*/ 	.byte	0x05
	.zero		1


	//   ....[67]....
        /*0524*/ 	.word	0x00002ef0
        /*0528*/ 	.word	0x000000ff
        /*052c*/ 	.word	0x00000000
        /*0530*/ 	.short	0x010a
        /*0532*/ 	.byte	0x05
	.zero		1


	//   ....[68]....
        /*0534*/ 	.word	0x00002f90
        /*0538*/ 	.word	0x000000ff
        /*053c*/ 	.word	0x00000000
        /*0540*/ 	.short	0x010a
        /*0542*/ 	.byte	0x05
	.zero		1


	//   ....[69]....
        /*0544*/ 	.word	0x00003030
        /*0548*/ 	.word	0x000000ff
        /*054c*/ 	.word	0x00000000
        /*0550*/ 	.short	0x010a
        /*0552*/ 	.byte	0x05
	.zero		1


	//   ....[70]....
        /*0554*/ 	.word	0x000030d0
        /*0558*/ 	.word	0x000000ff
        /*055c*/ 	.word	0x00000000
        /*0560*/ 	.short	0x010a
        /*0562*/ 	.byte	0x05
	.zero		1


	//   ....[71]....
        /*0564*/ 	.word	0x00003170
        /*0568*/ 	.word	0x000000ff
        /*056c*/ 	.word	0x00000000
        /*0570*/ 	.short	0x010a
        /*0572*/ 	.byte	0x05
	.zero		1


	//   ....[72]....
        /*0574*/ 	.word	0x00003210
        /*0578*/ 	.word	0x000000ff
        /*057c*/ 	.word	0x00000000
        /*0580*/ 	.short	0x010a
        /*0582*/ 	.byte	0x05
	.zero		1


	//   ....[73]....
        /*0584*/ 	.word	0x000032b0
        /*0588*/ 	.word	0x000000ff
        /*058c*/ 	.word	0x00000000
        /*0590*/ 	.short	0x010a
        /*0592*/ 	.byte	0x05
	.zero		1


	//   ....[74]....
        /*0594*/ 	.word	0x00003350
        /*0598*/ 	.word	0x000000ff
        /*059c*/ 	.word	0x00000000
        /*05a0*/ 	.short	0x010a
        /*05a2*/ 	.byte	0x05
	.zero		1


	//   ....[75]....
        /*05a4*/ 	.word	0x000033f0
        /*05a8*/ 	.word	0x000000ff
        /*05ac*/ 	.word	0x00000000
        /*05b0*/ 	.short	0x010a
        /*05b2*/ 	.byte	0x05
	.zero		1


	//   ....[76]....
        /*05b4*/ 	.word	0x00003490
        /*05b8*/ 	.word	0x000000ff
        /*05bc*/ 	.word	0x00000000
        /*05c0*/ 	.short	0x010a
        /*05c2*/ 	.byte	0x05
	.zero		1


	//   ....[77]....
        /*05c4*/ 	.word	0x00003530
        /*05c8*/ 	.word	0x000000ff
        /*05cc*/ 	.word	0x00000000
        /*05d0*/ 	.short	0x010a
        /*05d2*/ 	.byte	0x05
	.zero		1


	//   ....[78]....
        /*05d4*/ 	.word	0x000035d0
        /*05d8*/ 	.word	0x000000ff
        /*05dc*/ 	.word	0x00000000
        /*05e0*/ 	.short	0x010a
        /*05e2*/ 	.byte	0x05
	.zero		1


	//   ....[79]....
        /*05e4*/ 	.word	0x00003670
        /*05e8*/ 	.word	0x000000ff
        /*05ec*/ 	.word	0x00000000
        /*05f0*/ 	.short	0x010a
        /*05f2*/ 	.byte	0x05
	.zero		1


	//   ....[80]....
        /*05f4*/ 	.word	0x00003710
        /*05f8*/ 	.word	0x000000ff
        /*05fc*/ 	.word	0x00000000
        /*0600*/ 	.short	0x010a
        /*0602*/ 	.byte	0x05
	.zero		1


	//   ....[81]....
        /*0604*/ 	.word	0x000037b0
        /*0608*/ 	.word	0x000000ff
        /*060c*/ 	.word	0x00000000
        /*0610*/ 	.short	0x010a
        /*0612*/ 	.byte	0x05
	.zero		1


	//   ....[82]....
        /*0614*/ 	.word	0x00003850
        /*0618*/ 	.word	0x000000ff
        /*061c*/ 	.word	0x00000000
        /*0620*/ 	.short	0x010a
        /*0622*/ 	.byte	0x05
	.zero		1


	//   ....[83]....
        /*0624*/ 	.word	0x00003900
        /*0628*/ 	.word	0x00000000
        /*062c*/ 	.word	0x00000000
        /*0630*/ 	.short	0x010a
        /*0632*/ 	.byte	0xff
	.zero		1


	//   ....[84]....
        /*0634*/ 	.word	0x00003a50
        /*0638*/ 	.word	0x000000ff
        /*063c*/ 	.word	0x00000188
        /*0640*/ 	.short	0x010a
        /*0642*/ 	.byte	0x04
	.zero		1


	//   ....[85]....
        /*0644*/ 	.word	0x00003af0
        /*0648*/ 	.word	0x000000ff
        /*064c*/ 	.word	0x00000180
        /*0650*/ 	.short	0x010a
        /*0652*/ 	.byte	0x04
	.zero		1


	//   ....[86]....
        /*0654*/ 	.word	0x00003b90
        /*0658*/ 	.word	0x000000ff
        /*065c*/ 	.word	0x00000000
        /*0660*/ 	.short	0x0101
        /*0662*/ 	.byte	0x05
	.zero		1


	//   ....[87]....
        /*0664*/ 	.word	0x00003bd0
        /*0668*/ 	.word	0x000000ff
        /*066c*/ 	.word	0x00000188
        /*0670*/ 	.short	0x0106
        /*0672*/ 	.byte	0x04
	.zero		1


	//   ....[88]....
        /*0674*/ 	.word	0x00003c10
        /*0678*/ 	.word	0x00000000
        /*067c*/ 	.word	0x00000188
        /*0680*/ 	.short	0x010a
        /*0682*/ 	.byte	0xff
	.zero		1


	//   ....[89]....
        /*0684*/ 	.word	0x00003e60
        /*0688*/ 	.word	0x000000ff
        /*068c*/ 	.word	0x00000008
        /*0690*/ 	.short	0x010a
        /*0692*/ 	.byte	0x05
	.zero		1


	//   ....[90]....
        /*0694*/ 	.word	0x00003e80
        /*0698*/ 	.word	0x000000ff
        /*069c*/ 	.word	0x00000008
        /*06a0*/ 	.short	0x010a
        /*06a2*/ 	.byte	0x05
	.zero		1


	//   ....[91]....
        /*06a4*/ 	.word	0x00004010
        /*06a8*/ 	.word	0x000000ff
        /*06ac*/ 	.word	0x00000008
        /*06b0*/ 	.short	0x010a
        /*06b2*/ 	.byte	0x05
	.zero		1


	//   ....[92]....
        /*06b4*/ 	.word	0x00004030
        /*06b8*/ 	.word	0x000000ff
        /*06bc*/ 	.word	0x00000008
        /*06c0*/ 	.short	0x010a
        /*06c2*/ 	.byte	0x05
	.zero		1


	//   ....[93]....
        /*06c4*/ 	.word	0x000040f0
        /*06c8*/ 	.word	0x000000ff
        /*06cc*/ 	.word	0x00000000
        /*06d0*/ 	.short	0x0101
        /*06d2*/ 	.byte	0x04
	.zero		1


	//   ....[94]....
        /*06d4*/ 	.word	0x00004430
        /*06d8*/ 	.word	0x000000ff
        /*06dc*/ 	.word	0x00000180
        /*06e0*/ 	.short	0x010a
        /*06e2*/ 	.byte	0x11
	.zero		1


	//   ....[95]....
        /*06e4*/ 	.word	0x000044d0
        /*06e8*/ 	.word	0x000000ff
        /*06ec*/ 	.word	0x00000000
        /*06f0*/ 	.short	0x0101
        /*06f2*/ 	.byte	0x17
	.zero		1


	//   ....[96]....
        /*06f4*/ 	.word	0x00004510
        /*06f8*/ 	.word	0x000000ff
        /*06fc*/ 	.word	0x000001a0
        /*0700*/ 	.short	0x010a
        /*0702*/ 	.byte	0x16
	.zero		1


	//   ....[97]....
        /*0704*/ 	.word	0x000045c0
        /*0708*/ 	.word	0x000000ff
        /*070c*/ 	.word	0x00000000
        /*0710*/ 	.short	0x010a
        /*0712*/ 	.byte	0x04
	.zero		1


	//   ....[98]....
        /*0714*/ 	.word	0x00004600
        /*0718*/ 	.word	0x000000ff
        /*071c*/ 	.word	0x00000000
        /*0720*/ 	.short	0x010a
        /*0722*/ 	.byte	0x0a
	.zero		1


	//   ....[99]....
        /*0724*/ 	.word	0x00004720
        /*0728*/ 	.word	0x000000ff
        /*072c*/ 	.word	0x00000000
        /*0730*/ 	.short	0x010a
        /*0732*/ 	.byte	0x04
	.zero		1


	//   ....[100]....
        /*0734*/ 	.word	0x000049c0
        /*0738*/ 	.word	0x000000ff
        /*073c*/ 	.word	0x00000000
        /*0740*/ 	.short	0x010a
        /*0742*/ 	.byte	0x04
	.zero		1


	//   ....[101]....
        /*0744*/ 	.word	0x00004a60
        /*0748*/ 	.word	0x00000000
        /*074c*/ 	.word	0x00000000
        /*0750*/ 	.short	0x010a
        /*0752*/ 	.byte	0xff
	.zero		1


	//   ....[102]....
        /*0754*/ 	.word	0x00004aa0
        /*0758*/ 	.word	0x00000000
        /*075c*/ 	.word	0x00000000
        /*0760*/ 	.short	0x010a
        /*0762*/ 	.byte	0xff
	.zero		1


	//   ....[103]....
        /*0764*/ 	.word	0x00004b10
        /*0768*/ 	.word	0x000000ff
        /*076c*/ 	.word	0x00000000
        /*0770*/ 	.short	0x0101
        /*0772*/ 	.byte	0x04
	.zero		1


	//   ....[104]....
        /*0774*/ 	.word	0x00004b50
        /*0778*/ 	.word	0x000000ff
        /*077c*/ 	.word	0x000001b0
        /*0780*/ 	.short	0x010a
        /*0782*/ 	.byte	0x11
	.zero		1


	//   ....[105]....
        /*0784*/ 	.word	0x00004bc0
        /*0788*/ 	.word	0x000000ff
        /*078c*/ 	.word	0x00000000
        /*0790*/ 	.short	0x0101
        /*0792*/ 	.byte	0x04
	.zero		1


	//   ....[106]....
        /*0794*/ 	.word	0x00005090
        /*0798*/ 	.word	0x000000ff
        /*079c*/ 	.word	0x00000180
        /*07a0*/ 	.short	0x010a
        /*07a2*/ 	.byte	0x18
	.zero		1


	//   ....[107]....
        /*07a4*/ 	.word	0x00005130
        /*07a8*/ 	.word	0x000000ff
        /*07ac*/ 	.word	0x00000000
        /*07b0*/ 	.short	0x0101
        /*07b2*/ 	.byte	0x25
	.zero		1


	//   ....[108]....
        /*07b4*/ 	.word	0x00005670
        /*07b8*/ 	.word	0x000000ff
        /*07bc*/ 	.word	0x00000178
        /*07c0*/ 	.short	0x010a
        /*07c2*/ 	.byte	0x18
	.zero		1


	//   ....[109]....
        /*07c4*/ 	.word	0x00005860
        /*07c8*/ 	.word	0x000000ff
        /*07cc*/ 	.word	0x00000158
        /*07d0*/ 	.short	0x010a
        /*07d2*/ 	.byte	0x04
	.zero		1


	//   ....[110]....
        /*07d4*/ 	.word	0x00005b10
        /*07d8*/ 	.word	0x000000ff
        /*07dc*/ 	.word	0x00000140
        /*07e0*/ 	.short	0x010b
        /*07e2*/ 	.byte	0x04
	.zero		1


	//   ....[111]....
        /*07e4*/ 	.word	0x00005b20
        /*07e8*/ 	.word	0x000000ff
        /*07ec*/ 	.word	0x00000000
        /*07f0*/ 	.short	0x0101
        /*07f2*/ 	.byte	0x07
	.zero		1


	//   ....[112]....
        /*07f4*/ 	.word	0x00005b30
        /*07f8*/ 	.word	0x000000ff
        /*07fc*/ 	.word	0x00000158
        /*0800*/ 	.short	0x010a
        /*0802*/ 	.byte	0x05
	.zero		1


	//   ....[113]....
        /*0804*/ 	.word	0x00005d40
        /*0808*/ 	.word	0x000000ff
        /*080c*/ 	.word	0x00000140
        /*0810*/ 	.short	0x010b
        /*0812*/ 	.byte	0x05
	.zero		1


	//   ....[114]....
        /*0814*/ 	.word	0x00005d50
        /*0818*/ 	.word	0x000000ff
        /*081c*/ 	.word	0x00000000
        /*0820*/ 	.short	0x0101
        /*0822*/ 	.byte	0x04
	.zero		1


	//   ....[115]....
        /*0824*/ 	.word	0x00005da0
        /*0828*/ 	.word	0x000000ff
        /*082c*/ 	.word	0x00000000
        /*0830*/ 	.short	0x010a
        /*0832*/ 	.byte	0x04
	.zero		1


	//   ....[116]....
        /*0834*/ 	.word	0x00005e30
        /*0838*/ 	.word	0x000000ff
        /*083c*/ 	.word	0x00000000
        /*0840*/ 	.short	0x010a
        /*0842*/ 	.byte	0x05
	.zero		1


	//   ....[117]....
        /*0844*/ 	.word	0x00005ed0
        /*0848*/ 	.word	0x00000000
        /*084c*/ 	.word	0x00000000
        /*0850*/ 	.short	0x010a
        /*0852*/ 	.byte	0xff
	.zero		1


	//   ....[118]....
        /*0854*/ 	.word	0x00006250
        /*0858*/ 	.word	0x000000ff
        /*085c*/ 	.word	0x00000180
        /*0860*/ 	.short	0x010a
        /*0862*/ 	.byte	0x31
	.zero		1


	//   ....[119]....
        /*0864*/ 	.word	0x00006320
        /*0868*/ 	.word	0x000000ff
        /*086c*/ 	.word	0x00000000
        /*0870*/ 	.short	0x0101
        /*0872*/ 	.byte	0x04
	.zero		1


	//   ....[120]....
        /*0874*/ 	.word	0x00006fb0
        /*0878*/ 	.word	0x00000000
        /*087c*/ 	.word	0x00000140
        /*0880*/ 	.short	0x010a
        /*0882*/ 	.byte	0xff
	.zero		1


	//   ....[121]....
        /*0884*/ 	.word	0x000070b0
        /*0888*/ 	.word	0x0000006c
        /*088c*/ 	.word	0x00000190
        /*0890*/ 	.short	0x010a
        /*0892*/ 	.byte	0xff
	.zero		1


	//   ....[122]....
        /*0894*/ 	.word	0x00007270
        /*0898*/ 	.word	0x00000000
        /*089c*/ 	.word	0x00000140
        /*08a0*/ 	.short	0x010a
        /*08a2*/ 	.byte	0xff
	.zero		1


	//   ....[123]....
        /*08a4*/ 	.word	0x000073a0
        /*08a8*/ 	.word	0x0000006c
        /*08ac*/ 	.word	0x00000190
        /*08b0*/ 	.short	0x010a
        /*08b2*/ 	.byte	0xff
	.zero		1


	//   ....[124]....
        /*08b4*/ 	.word	0x00007ee0
        /*08b8*/ 	.word	0x00000000
        /*08bc*/ 	.word	0x00000000
        /*08c0*/ 	.short	0x0101
        /*08c2*/ 	.byte	0xff
	.zero		1


	//   ....[125]....
        /*08c4*/ 	.word	0x00007ef0
        /*08c8*/ 	.word	0x00000003
        /*08cc*/ 	.word	0x00000140
        /*08d0*/ 	.short	0x010a
        /*08d2*/ 	.byte	0xff
	.zero		1


	//   ....[126]....
        /*08d4*/ 	.word	0x00007fc0
        /*08d8*/ 	.word	0x00000003
        /*08dc*/ 	.word	0x00000140
        /*08e0*/ 	.short	0x010a
        /*08e2*/ 	.byte	0xff
	.zero		1


	//   ....[127]....
        /*08e4*/ 	.word	0x00008290
        /*08e8*/ 	.word	0x0000006c
        /*08ec*/ 	.word	0x00000000
        /*08f0*/ 	.short	0x0101
        /*08f2*/ 	.byte	0xff
	.zero		1


	//   ....[128]....
        /*08f4*/ 	.word	0x00008c70
        /*08f8*/ 	.word	0x00000002
        /*08fc*/ 	.word	0x00000000
        /*0900*/ 	.short	0x0101
        /*0902*/ 	.byte	0xff
	.zero		1


	//   ....[129]....
        /*0904*/ 	.word	0x00008f00
        /*0908*/ 	.word	0x000000ff
        /*090c*/ 	.word	0x00000000
        /*0910*/ 	.short	0x0101
        /*0912*/ 	.byte	0x04
	.zero		1


	//   ....[130]....
        /*0914*/ 	.word	0x00008f30
        /*0918*/ 	.word	0x00000000
        /*091c*/ 	.word	0x000000a0
        /*0920*/ 	.short	0x010a
        /*0922*/ 	.byte	0xff
	.zero		1


	//   ....[131]....
        /*0924*/ 	.word	0x00008f90
        /*0928*/ 	.word	0x00000000
        /*092c*/ 	.word	0x000000a0
        /*0930*/ 	.short	0x010a
        /*0932*/ 	.byte	0xff
	.zero		1


	//   ....[132]....
        /*0934*/ 	.word	0x00008ff0
        /*0938*/ 	.word	0x00000000
        /*093c*/ 	.word	0x00000180
        /*0940*/ 	.short	0x010a
        /*0942*/ 	.byte	0xff
	.zero		1


	//   ....[133]....
        /*0944*/ 	.word	0x00009050
        /*0948*/ 	.word	0x00000000
        /*094c*/ 	.word	0x00000000
        /*0950*/ 	.short	0x010a
        /*0952*/ 	.byte	0xff
	.zero		1


	//   ....[134]....
        /*0954*/ 	.word	0x000090b0
        /*0958*/ 	.word	0x00000000
        /*095c*/ 	.word	0x00000000
        /*0960*/ 	.short	0x010a
        /*0962*/ 	.byte	0xff
	.zero		1


	//   ....[135]....
        /*0964*/ 	.word	0x00009110
        /*0968*/ 	.word	0x00000000
        /*096c*/ 	.word	0x00000000
        /*0970*/ 	.short	0x010a
        /*0972*/ 	.byte	0xff
	.zero		1


	//   ....[136]....
        /*0974*/ 	.word	0x00009170
        /*0978*/ 	.word	0x00000000
        /*097c*/ 	.word	0x00000000
        /*0980*/ 	.short	0x010a
        /*0982*/ 	.byte	0xff
	.zero		1


	//   ....[137]....
        /*0984*/ 	.word	0x000091d0
        /*0988*/ 	.word	0x00000000
        /*098c*/ 	.word	0x00000000
        /*0990*/ 	.short	0x010a
        /*0992*/ 	.byte	0xff
	.zero		1


	//   ....[138]....
        /*0994*/ 	.word	0x00009230
        /*0998*/ 	.word	0x00000000
        /*099c*/ 	.word	0x00000000
        /*09a0*/ 	.short	0x010a
        /*09a2*/ 	.byte	0xff
	.zero		1


	//   ....[139]....
        /*09a4*/ 	.word	0x00009290
        /*09a8*/ 	.word	0x00000000
        /*09ac*/ 	.word	0x00000000
        /*09b0*/ 	.short	0x010a
        /*09b2*/ 	.byte	0xff
	.zero		1


	//   ....[140]....
        /*09b4*/ 	.word	0x000092f0
        /*09b8*/ 	.word	0x00000000
        /*09bc*/ 	.word	0x00000000
        /*09c0*/ 	.short	0x010a
        /*09c2*/ 	.byte	0xff
	.zero		1


	//   ....[141]....
        /*09c4*/ 	.word	0x00009350
        /*09c8*/ 	.word	0x00000000
        /*09cc*/ 	.word	0x00000000
        /*09d0*/ 	.short	0x010a
        /*09d2*/ 	.byte	0xff
	.zero		1


	//   ....[142]....
        /*09d4*/ 	.word	0x000093b0
        /*09d8*/ 	.word	0x00000000
        /*09dc*/ 	.word	0x00000000
        /*09e0*/ 	.short	0x010a
        /*09e2*/ 	.byte	0xff
	.zero		1


	//   ....[143]....
        /*09e4*/ 	.word	0x00009410
        /*09e8*/ 	.word	0x00000000
        /*09ec*/ 	.word	0x00000000
        /*09f0*/ 	.short	0x010a
        /*09f2*/ 	.byte	0xff
	.zero		1


	//   ....[144]....
        /*09f4*/ 	.word	0x00009470
        /*09f8*/ 	.word	0x00000000
        /*09fc*/ 	.word	0x00000000
        /*0a00*/ 	.short	0x010a
        /*0a02*/ 	.byte	0xff
	.zero		1


	//   ....[145]....
        /*0a04*/ 	.word	0x000094d0
        /*0a08*/ 	.word	0x00000000
        /*0a0c*/ 	.word	0x00000000
        /*0a10*/ 	.short	0x010a
        /*0a12*/ 	.byte	0xff
	.zero		1


	//   ....[146]....
        /*0a14*/ 	.word	0x00009530
        /*0a18*/ 	.word	0x00000000
        /*0a1c*/ 	.word	0x00000000
        /*0a20*/ 	.short	0x010a
        /*0a22*/ 	.byte	0xff
	.zero		1


	//   ....[147]....
        /*0a24*/ 	.word	0x00009590
        /*0a28*/ 	.word	0x00000000
        /*0a2c*/ 	.word	0x00000000
        /*0a30*/ 	.short	0x010a
        /*0a32*/ 	.byte	0xff
	.zero		1


	//   ....[148]....
        /*0a34*/ 	.word	0x000095f0
        /*0a38*/ 	.word	0x00000000
        /*0a3c*/ 	.word	0x00000000
        /*0a40*/ 	.short	0x010a
        /*0a42*/ 	.byte	0xff
	.zero		1


	//   ....[149]....
        /*0a44*/ 	.word	0x00009650
        /*0a48*/ 	.word	0x00000000
        /*0a4c*/ 	.word	0x00000000
        /*0a50*/ 	.short	0x010a
        /*0a52*/ 	.byte	0xff
	.zero		1


	//   ....[150]....
        /*0a54*/ 	.word	0x000096b0
        /*0a58*/ 	.word	0x00000000
        /*0a5c*/ 	.word	0x00000000
        /*0a60*/ 	.short	0x010a
        /*0a62*/ 	.byte	0xff
	.zero		1


	//   ....[151]....
        /*0a64*/ 	.word	0x00009710
        /*0a68*/ 	.word	0x00000000
        /*0a6c*/ 	.word	0x00000000
        /*0a70*/ 	.short	0x010a
        /*0a72*/ 	.byte	0xff
	.zero		1


	//   ....[152]....
        /*0a74*/ 	.word	0x00009770
        /*0a78*/ 	.word	0x00000004
        /*0a7c*/ 	.word	0x00000188
        /*0a80*/ 	.short	0x010a
        /*0a82*/ 	.byte	0xff
	.zero		1


	//   ....[153]....
        /*0a84*/ 	.word	0x000097d0
        /*0a88*/ 	.word	0x00000004
        /*0a8c*/ 	.word	0x00000180
        /*0a90*/ 	.short	0x010a
        /*0a92*/ 	.byte	0xff
	.zero		1


	//   ....[154]....
        /*0a94*/ 	.word	0x00009830
        /*0a98*/ 	.word	0x00000005
        /*0a9c*/ 	.word	0x00000008
        /*0aa0*/ 	.short	0x010a
        /*0aa2*/ 	.byte	0xff
	.zero		1


	//   ....[155]....
        /*0aa4*/ 	.word	0x00009910
        /*0aa8*/ 	.word	0x00000003
        /*0aac*/ 	.word	0x00000008
        /*0ab0*/ 	.short	0x010a
        /*0ab2*/ 	.byte	0xff
	.zero		1


	//   ....[156]....
        /*0ab4*/ 	.word	0x00009970
        /*0ab8*/ 	.word	0x00000004
        /*0abc*/ 	.word	0x00000180
        /*0ac0*/ 	.short	0x010a
        /*0ac2*/ 	.byte	0xff
	.zero		1


	//   ....[157]....
        /*0ac4*/ 	.word	0x000099d0
        /*0ac8*/ 	.word	0x00000004
        /*0acc*/ 	.word	0x000001a0
        /*0ad0*/ 	.short	0x010a
        /*0ad2*/ 	.byte	0xff
	.zero		1


	//   ....[158]....
        /*0ad4*/ 	.word	0x00009a30
        /*0ad8*/ 	.word	0x00000004
        /*0adc*/ 	.word	0x00000000
        /*0ae0*/ 	.short	0x010a
        /*0ae2*/ 	.byte	0xff
	.zero		1


	//   ....[159]....
        /*0ae4*/ 	.word	0x00009a90
        /*0ae8*/ 	.word	0x00000000
        /*0aec*/ 	.word	0x00000000
        /*0af0*/ 	.short	0x010a
        /*0af2*/ 	.byte	0xff
	.zero		1


	//   ....[160]....
        /*0af4*/ 	.word	0x00009af0
        /*0af8*/ 	.word	0x00000000
        /*0afc*/ 	.word	0x000001b0
        /*0b00*/ 	.short	0x010a
        /*0b02*/ 	.byte	0xff
	.zero		1


	//   ....[161]....
        /*0b04*/ 	.word	0x00009b50
        /*0b08*/ 	.word	0x00000000
        /*0b0c*/ 	.word	0x00000180
        /*0b10*/ 	.short	0x010a
        /*0b12*/ 	.byte	0xff
	.zero		1


	//   ....[162]....
        /*0b14*/ 	.word	0x00009bb0
        /*0b18*/ 	.word	0x00000000
        /*0b1c*/ 	.word	0x00000178
        /*0b20*/ 	.short	0x010a
        /*0b22*/ 	.byte	0xff
	.zero		1


	//   ....[163]....
        /*0b24*/ 	.word	0x00009c10
        /*0b28*/ 	.word	0x00000000
        /*0b2c*/ 	.word	0x00000158
        /*0b30*/ 	.short	0x010a
        /*0b32*/ 	.byte	0xff
	.zero		1


	//   ....[164]....
        /*0b34*/ 	.word	0x00009c70
        /*0b38*/ 	.word	0x00000005
        /*0b3c*/ 	.word	0x00000158
        /*0b40*/ 	.short	0x010a
        /*0b42*/ 	.byte	0xff
	.zero		1


	//   ....[165]....
        /*0b44*/ 	.word	0x00009cd0
        /*0b48*/ 	.word	0x00000000
        /*0b4c*/ 	.word	0x00000000
        /*0b50*/ 	.short	0x010a
        /*0b52*/ 	.byte	0xff
	.zero		1


	//   ....[166]....
        /*0b54*/ 	.word	0x00009d30
        /*0b58*/ 	.word	0x00000000
        /*0b5c*/ 	.word	0x00000000
        /*0b60*/ 	.short	0x010a
        /*0b62*/ 	.byte	0xff
	.zero		1


	//   ....[167]....
        /*0b64*/ 	.word	0x00009d90
        /*0b68*/ 	.word	0x00000000
        /*0b6c*/ 	.word	0x00000180
        /*0b70*/ 	.short	0x010a
        /*0b72*/ 	.byte	0xff
	.zero		1


	//   ....[168]....
        /*0b74*/ 	.word	0x00009de0
        /*0b78*/ 	.word	0x00000000
        /*0b7c*/ 	.word	0x00000140
        /*0b80*/ 	.short	0x010a
        /*0b82*/ 	.byte	0xff
	.zero		1


	//   ....[169]....
        /*0b84*/ 	.word	0x00009e30
        /*0b88*/ 	.word	0x0000006c
        /*0b8c*/ 	.word	0x00000190
        /*0b90*/ 	.short	0x010a
        /*0b92*/ 	.byte	0xff
	.zero		1


	//   ....[170]....
        /*0b94*/ 	.word	0x00009e80
        /*0b98*/ 	.word	0x00000003
        /*0b9c*/ 	.word	0x00000140
        /*0ba0*/ 	.short	0x010a
        /*0ba2*/ 	.byte	0xff
	.zero		1


	//----- nvinfo : EIATTR_NUM_MBARRIERS
	.align		4
.L_47:
        /*0ba4*/ 	.byte	0x03, 0x38
        /*0ba6*/ 	.short	0x0037


	//----- nvinfo : EIATTR_EXIT_INSTR_OFFSETS
	.align		4
        /*0ba8*/ 	.byte	0x04, 0x1c
        /*0baa*/ 	.short	(.L_49 - .L_48)


	//   ....[0]....
.L_48:
        /*0bac*/ 	.word	0x00003930


	//   ....[1]....
        /*0bb0*/ 	.word	0x00003be0


	//   ....[2]....
        /*0bb4*/ 	.word	0x00003c40


	//   ....[3]....
        /*0bb8*/ 	.word	0x00004de0


	//   ....[4]....
        /*0bbc*/ 	.word	0x00005f00


	//   ....[5]....
        /*0bc0*/ 	.word	0x00005f40


	//   ....[6]....
        /*0bc4*/ 	.word	0x00008de0


	//   ....[7]....
        /*0bc8*/ 	.word	0x00008e60


	//   ....[8]....
        /*0bcc*/ 	.word	0x00008e90


	//   ....[9]....
        /*0bd0*/ 	.word	0x00008f10


	//----- nvinfo : EIATTR_MAX_THREADS
	.align		4
.L_49:
        /*0bd4*/ 	.byte	0x04, 0x05
        /*0bd6*/ 	.short	(.L_51 - .L_50)
.L_50:
        /*0bd8*/ 	.word	0x00000100
        /*0bdc*/ 	.word	0x00000001
        /*0be0*/ 	.word	0x00000001


	//----- nvinfo : EIATTR_CRS_STACK_SIZE
	.align		4
.L_51:
        /*0be4*/ 	.byte	0x04, 0x1e
        /*0be6*/ 	.short	(.L_53 - .L_52)
.L_52:
        /*0be8*/ 	.word	0x00000000


	//----- nvinfo : EIATTR_CBANK_PARAM_SIZE
	.align		4
.L_53:
        /*0bec*/ 	.byte	0x03, 0x19
        /*0bee*/ 	.short	0x0800


	//----- nvinfo : EIATTR_PARAM_CBANK
	.align		4
        /*0bf0*/ 	.byte	0x04, 0x0a
        /*0bf2*/ 	.short	(.L_55 - .L_54)
	.align		4
.L_54:
        /*0bf4*/ 	.word	index@(.nv.constant0._ZN7cutlass13device_kernelINS_4conv6kernel13ConvUniversalINS1_16ConvProblemShapeILNS1_8OperatorE1ELi2EEENS1_10collective14CollectiveConvINS1_47MainloopSm100TmaUmmaWarpSpecializedImplicitGemmILS5_1ELi20ELi2ELi1ELi2EN4cute5tupleIJNSA_1CILi2EEENSC_ILi1EEESE_EEEEENSB_IJNSC_ILi256EEENSC_ILi64EEENSB_IJNSC_ILi32EEEEEEEEENS_6half_tESM_NSA_8TiledMMAINSA_8MMA_AtomIJNSA_26SM100_MMA_F16BF16_2x1SM_SSISM_SM_fLi256ELi64ELNSA_4UMMA5MajorE0ELSR_1ELNSQ_7ScaleInE0ELSS_0EEEEEENSA_6LayoutINSB_IJSE_SE_SE_EEENSB_IJNSC_ILi0EEESX_SX_EEEEENSB_IJNSA_10UnderscoreES10_S10_EEEEENS7_6detail27Sm100ImplicitGemmTileTraitsINSA_25SM100_TMA_2SM_LOAD_IM2COLENSA_14ComposedLayoutINSA_7SwizzleILi2ELi4ELi3EEENSA_18smem_ptr_flag_bitsILi16EEENSV_INSB_IJNSC_ILi8EEESJ_EEENSB_IJSJ_SE_EEEEEEEvEENS14_INSA_18SM100_TMA_2SM_LOADENS16_IS18_S1A_NSV_INSB_IJSJ_S1B_EEENSB_IJSE_SJ_EEEEEEEvEEEENS_8epilogue10collective18CollectiveEpilogueINS1O_23Sm100TmaWarpSpecializedILi3ELi2ELi32ELb1ELb0EEEJNSB_IJNSC_ILi128EEESI_SK_EEENSB_IJNSV_IS1T_SE_EENSV_ISJ_SE_EEEEESM_NSB_IJNSB_IJlllEEESE_SX_EEESM_S1Z_NS1O_6fusion15FusionCallbacksIS1S_NS20_17LinearCombinationISM_fSM_fLNS_15FloatRoundStyleE2EEES1U_S1X_JEEENSA_5SM1004TMEM4LOAD26SM100_TMEM_LOAD_32dp32b32xENSA_20SM90_TMA_LOAD_IM2COLES1F_NSA_39AutoVectorizingCopyWithAssumedAlignmentILi128EEENSA_21SM90_TMA_STORE_IM2COLES1F_S2C_S2C_EEEvvEEEEvNT_6ParamsE)
        /*0bf8*/ 	.short	0x0380
        /*0bfa*/ 	.short	0x0800


	//----- nvinfo : EIATTR_SW_WAR
	.align		4
.L_55:
        /*0bfc*/ 	.byte	0x04, 0x36
        /*0bfe*/ 	.short	(.L_57 - .L_56)
.L_56:
        /*0c00*/ 	.word	0x00000008
.L_57:


//--------------------- .nv.callgraph             --------------------------
	.section	.nv.callgraph,"",@"SHT_CUDA_CALLGRAPH"
	.align	4
	.sectionentsize	8
	.align		4
        /*0000*/ 	.word	0x00000000
	.align		4
        /*0004*/ 	.word	0xffffffff
	.align		4
        /*0008*/ 	.word	index@(_ZN7cutlass13device_kernelINS_4conv6kernel13ConvUniversalINS1_16ConvProblemShapeILNS1_8OperatorE1ELi2EEENS1_10collective14CollectiveConvINS1_47MainloopSm100TmaUmmaWarpSpecializedImplicitGemmILS5_1ELi20ELi2ELi1ELi2EN4cute5tupleIJNSA_1CILi2EEENSC_ILi1EEESE_EEEEENSB_IJNSC_ILi256EEENSC_ILi64EEENSB_IJNSC_ILi32EEEEEEEEENS_6half_tESM_NSA_8TiledMMAINSA_8MMA_AtomIJNSA_26SM100_MMA_F16BF16_2x1SM_SSISM_SM_fLi256ELi64ELNSA_4UMMA5MajorE0ELSR_1ELNSQ_7ScaleInE0ELSS_0EEEEEENSA_6LayoutINSB_IJSE_SE_SE_EEENSB_IJNSC_ILi0EEESX_SX_EEEEENSB_IJNSA_10UnderscoreES10_S10_EEEEENS7_6detail27Sm100ImplicitGemmTileTraitsINSA_25SM100_TMA_2SM_LOAD_IM2COLENSA_14ComposedLayoutINSA_7SwizzleILi2ELi4ELi3EEENSA_18smem_ptr_flag_bitsILi16EEENSV_INSB_IJNSC_ILi8EEESJ_EEENSB_IJSJ_SE_EEEEEEEvEENS14_INSA_18SM100_TMA_2SM_LOADENS16_IS18_S1A_NSV_INSB_IJSJ_S1B_EEENSB_IJSE_SJ_EEEEEEEvEEEENS_8epilogue10collective18CollectiveEpilogueINS1O_23Sm100TmaWarpSpecializedILi3ELi2ELi32ELb1ELb0EEEJNSB_IJNSC_ILi128EEESI_SK_EEENSB_IJNSV_IS1T_SE_EENSV_ISJ_SE_EEEEESM_NSB_IJNSB_IJlllEEESE_SX_EEESM_S1Z_NS1O_6fusion15FusionCallbacksIS1S_NS20_17LinearCombinationISM_fSM_fLNS_15FloatRoundStyleE2EEES1U_S1X_JEEENSA_5SM1004TMEM4LOAD26SM100_TMEM_LOAD_32dp32b32xENSA_20SM90_TMA_LOAD_IM2COLES1F_NSA_39AutoVectorizingCopyWithAssumedAlignmentILi128EEENSA_21SM90_TMA_STORE_IM2COLES1F_S2C_S2C_EEEvvEEEEvNT_6ParamsE)
	.align		4
        /*000c*/ 	.word	index@(__assertfail)
	.align		4
        /*0010*/ 	.word	0x00000000
	.align		4
        /*0014*/ 	.word	0xfffffffe
	.align		4
        /*0018*/ 	.word	0x00000000
	.align		4
        /*001c*/ 	.word	0xfffffffd
	.align		4
        /*0020*/ 	.word	0x00000000
	.align		4
        /*0024*/ 	.word	0xfffffffc


//--------------------- .nv.constant4             --------------------------
	.section	.nv.constant4,"a",@progbits
	.align	8
	.align		8
.nv.constant4:
        /*0000*/ 	.dword	__assertfail
	.align		8
        /*0008*/ 	.dword	__unnamed_1
	.align		8
        /*0010*/ 	.dword	__unnamed_2
	.align		8
        /*0018*/ 	.dword	_ZN39_INTERNAL_d6580996_4_k_cu_aecff8a2_31804cuda3std3__45__cpo5beginE
	.align		8
        /*0020*/ 	.dword	_ZN39_INTERNAL_d6580996_4_k_cu_aecff8a2_31804cuda3std3__45__cpo3endE
	.align		8
        /*0028*/ 	.dword	_ZN39_INTERNAL_d6580996_4_k_cu_aecff8a2_31804cuda3std3__45__cpo6cbeginE
	.align		8
        /*0030*/ 	.dword	_ZN39_INTERNAL_d6580996_4_k_cu_aecff8a2_31804cuda3std3__45__cpo4cendE
	.align		8
        /*0038*/ 	.dword	_ZN39_INTERNAL_d6580996_4_k_cu_aecff8a2_31804cuda3std3__441_GLOBAL__N__d6580996_4_k_cu_aecff8a2_31806ignoreE
	.align		8
        /*0040*/ 	.dword	_ZN39_INTERNAL_d6580996_4_k_cu_aecff8a2_31804cuda3std3__419piecewise_constructE
	.align		8
        /*0048*/ 	.dword	_ZN39_INTERNAL_d6580996_4_k_cu_aecff8a2_31804cuda3std3__48in_placeE
	.align		8
        /*0050*/ 	.dword	_ZN39_INTERNAL_d6580996_4_k_cu_aecff8a2_31804cuda3std6ranges3__45__cpo4swapE
	.align		8
        /*0058*/ 	.dword	_ZN39_INTERNAL_d6580996_4_k_cu_aecff8a2_31804cuda3std6ranges3__45__cpo9iter_moveE
	.align		8
        /*0060*/ 	.dword	_ZN39_INTERNAL_d6580996_4_k_cu_aecff8a2_31804cute7productE
	.align		8
        /*0068*/ 	.dword	_ZN39_INTERNAL_d6580996_4_k_cu_aecff8a2_31804cute1_E
	.align		8
        /*0070*/ 	.dword	$str$27
	.align		8
        /*0078*/ 	.dword	$str$28
	.align		8
        /*0080*/ 	.dword	$str$29
	.align		8
        /*0088*/ 	.dword	$str$30


//--------------------- .text._ZN7cutlass13device_kernelINS_4conv6kernel13ConvUniversalINS1_16ConvProblemShapeILNS1_8OperatorE1ELi2EEENS1_10collective14CollectiveConvINS1_47MainloopSm100TmaUmmaWarpSpecializedImplicitGemmILS5_1ELi20ELi2ELi1ELi2EN4cute5tupleIJNSA_1CILi2EEENSC_ILi1EEESE_EEEEENSB_IJNSC_ILi256EEENSC_ILi64EEENSB_IJNSC_ILi32EEEEEEEEENS_6half_tESM_NSA_8TiledMMAINSA_8MMA_AtomIJNSA_26SM100_MMA_F16BF16_2x1SM_SSISM_SM_fLi256ELi64ELNSA_4UMMA5MajorE0ELSR_1ELNSQ_7ScaleInE0ELSS_0EEEEEENSA_6LayoutINSB_IJSE_SE_SE_EEENSB_IJNSC_ILi0EEESX_SX_EEEEENSB_IJNSA_10UnderscoreES10_S10_EEEEENS7_6detail27Sm100ImplicitGemmTileTraitsINSA_25SM100_TMA_2SM_LOAD_IM2COLENSA_14ComposedLayoutINSA_7SwizzleILi2ELi4ELi3EEENSA_18smem_ptr_flag_bitsILi16EEENSV_INSB_IJNSC_ILi8EEESJ_EEENSB_IJSJ_SE_EEEEEEEvEENS14_INSA_18SM100_TMA_2SM_LOADENS16_IS18_S1A_NSV_INSB_IJSJ_S1B_EEENSB_IJSE_SJ_EEEEEEEvEEEENS_8epilogue10collective18CollectiveEpilogueINS1O_23Sm100TmaWarpSpecializedILi3ELi2ELi32ELb1ELb0EEEJNSB_IJNSC_ILi128EEESI_SK_EEENSB_IJNSV_IS1T_SE_EENSV_ISJ_SE_EEEEESM_NSB_IJNSB_IJlllEEESE_SX_EEESM_S1Z_NS1O_6fusion15FusionCallbacksIS1S_NS20_17LinearCombinationISM_fSM_fLNS_15FloatRoundStyleE2EEES1U_S1X_JEEENSA_5SM1004TMEM4LOAD26SM100_TMEM_LOAD_32dp32b32xENSA_20SM90_TMA_LOAD_IM2COLES1F_NSA_39AutoVectorizingCopyWithAssumedAlignmentILi128EEENSA_21SM90_TMA_STORE_IM2COLES1F_S2C_S2C_EEEvvEEEEvNT_6ParamsE --------------------------
	.section	.text._ZN7cutlass13device_kernelINS_4conv6kernel13ConvUniversalINS1_16ConvProblemShapeILNS1_8OperatorE1ELi2EEENS1_10collective14CollectiveConvINS1_47MainloopSm100TmaUmmaWarpSpecializedImplicitGemmILS5_1ELi20ELi2ELi1ELi2EN4cute5tupleIJNSA_1CILi2EEENSC_ILi1EEESE_EEEEENSB_IJNSC_ILi256EEENSC_ILi64EEENSB_IJNSC_ILi32EEEEEEEEENS_6half_tESM_NSA_8TiledMMAINSA_8MMA_AtomIJNSA_26SM100_MMA_F16BF16_2x1SM_SSISM_SM_fLi256ELi64ELNSA_4UMMA5MajorE0ELSR_1ELNSQ_7ScaleInE0ELSS_0EEEEEENSA_6LayoutINSB_IJSE_SE_SE_EEENSB_IJNSC_ILi0EEESX_SX_EEEEENSB_IJNSA_10UnderscoreES10_S10_EEEEENS7_6detail27Sm100ImplicitGemmTileTraitsINSA_25SM100_TMA_2SM_LOAD_IM2COLENSA_14ComposedLayoutINSA_7SwizzleILi2ELi4ELi3EEENSA_18smem_ptr_flag_bitsILi16EEENSV_INSB_IJNSC_ILi8EEESJ_EEENSB_IJSJ_SE_EEEEEEEvEENS14_INSA_18SM100_TMA_2SM_LOADENS16_IS18_S1A_NSV_INSB_IJSJ_S1B_EEENSB_IJSE_SJ_EEEEEEEvEEEENS_8epilogue10collective18CollectiveEpilogueINS1O_23Sm100TmaWarpSpecializedILi3ELi2ELi32ELb1ELb0EEEJNSB_IJNSC_ILi128EEESI_SK_EEENSB_IJNSV_IS1T_SE_EENSV_ISJ_SE_EEEEESM_NSB_IJNSB_IJlllEEESE_SX_EEESM_S1Z_NS1O_6fusion15FusionCallbacksIS1S_NS20_17LinearCombinationISM_fSM_fLNS_15FloatRoundStyleE2EEES1U_S1X_JEEENSA_5SM1004TMEM4LOAD26SM100_TMEM_LOAD_32dp32b32xENSA_20SM90_TMA_LOAD_IM2COLES1F_NSA_39AutoVectorizingCopyWithAssumedAlignmentILi128EEENSA_21SM90_TMA_STORE_IM2COLES1F_S2C_S2C_EEEvvEEEEvNT_6ParamsE,"ax",@progbits
	.align	128
.text._ZN7cutlass13device_kernelINS_4conv6kernel13ConvUniversalINS1_16ConvProblemShapeILNS1_8OperatorE1ELi2EEENS1_10collective14CollectiveConvINS1_47MainloopSm100TmaUmmaWarpSpecializedImplicitGemmILS5_1ELi20ELi2ELi1ELi2EN4cute5tupleIJNSA_1CILi2EEENSC_ILi1EEESE_EEEEENSB_IJNSC_ILi256EEENSC_ILi64EEENSB_IJNSC_ILi32EEEEEEEEENS_6half_tESM_NSA_8TiledMMAINSA_8MMA_AtomIJNSA_26SM100_MMA_F16BF16_2x1SM_SSISM_SM_fLi256ELi64ELNSA_4UMMA5MajorE0ELSR_1ELNSQ_7ScaleInE0ELSS_0EEEEEENSA_6LayoutINSB_IJSE_SE_SE_EEENSB_IJNSC_ILi0EEESX_SX_EEEEENSB_IJNSA_10UnderscoreES10_S10_EEEEENS7_6detail27Sm100ImplicitGemmTileTraitsINSA_25SM100_TMA_2SM_LOAD_IM2COLENSA_14ComposedLayoutINSA_7SwizzleILi2ELi4ELi3EEENSA_18smem_ptr_flag_bitsILi16EEENSV_INSB_IJNSC_ILi8EEESJ_EEENSB_IJSJ_SE_EEEEEEEvEENS14_INSA_18SM100_TMA_2SM_LOADENS16_IS18_S1A_NSV_INSB_IJSJ_S1B_EEENSB_IJSE_SJ_EEEEEEEvEEEENS_8epilogue10collective18CollectiveEpilogueINS1O_23Sm100TmaWarpSpecializedILi3ELi2ELi32ELb1ELb0EEEJNSB_IJNSC_ILi128EEESI_SK_EEENSB_IJNSV_IS1T_SE_EENSV_ISJ_SE_EEEEESM_NSB_IJNSB_IJlllEEESE_SX_EEESM_S1Z_NS1O_6fusion15FusionCallbacksIS1S_NS20_17LinearCombinationISM_fSM_fLNS_15FloatRoundStyleE2EEES1U_S1X_JEEENSA_5SM1004TMEM4LOAD26SM100_TMEM_LOAD_32dp32b32xENSA_20SM90_TMA_LOAD_IM2COLES1F_NSA_39AutoVectorizingCopyWithAssumedAlignmentILi128EEENSA_21SM90_TMA_STORE_IM2COLES1F_S2C_S2C_EEEvvEEEEvNT_6ParamsE:
        .type           _ZN7cutlass13device_kernelINS_4conv6kernel13ConvUniversalINS1_16ConvProblemShapeILNS1_8OperatorE1ELi2EEENS1_10collective14CollectiveConvINS1_47MainloopSm100TmaUmmaWarpSpecializedImplicitGemmILS5_1ELi20ELi2ELi1ELi2EN4cute5tupleIJNSA_1CILi2EEENSC_ILi1EEESE_EEEEENSB_IJNSC_ILi256EEENSC_ILi64EEENSB_IJNSC_ILi32EEEEEEEEENS_6half_tESM_NSA_8TiledMMAINSA_8MMA_AtomIJNSA_26SM100_MMA_F16BF16_2x1SM_SSISM_SM_fLi256ELi64ELNSA_4UMMA5MajorE0ELSR_1ELNSQ_7ScaleInE0ELSS_0EEEEEENSA_6LayoutINSB_IJSE_SE_SE_EEENSB_IJNSC_ILi0EEESX_SX_EEEEENSB_IJNSA_10UnderscoreES10_S10_EEEEENS7_6detail27Sm100ImplicitGemmTileTraitsINSA_25SM100_TMA_2SM_LOAD_IM2COLENSA_14ComposedLayoutINSA_7SwizzleILi2ELi4ELi3EEENSA_18smem_ptr_flag_bitsILi16EEENSV_INSB_IJNSC_ILi8EEESJ_EEENSB_IJSJ_SE_EEEEEEEvEENS14_INSA_18SM100_TMA_2SM_LOADENS16_IS18_S1A_NSV_INSB_IJSJ_S1B_EEENSB_IJSE_SJ_EEEEEEEvEEEENS_8epilogue10collective18CollectiveEpilogueINS1O_23Sm100TmaWarpSpecializedILi3ELi2ELi32ELb1ELb0EEEJNSB_IJNSC_ILi128EEESI_SK_EEENSB_IJNSV_IS1T_SE_EENSV_ISJ_SE_EEEEESM_NSB_IJNSB_IJlllEEESE_SX_EEESM_S1Z_NS1O_6fusion15FusionCallbacksIS1S_NS20_17LinearCombinationISM_fSM_fLNS_15FloatRoundStyleE2EEES1U_S1X_JEEENSA_5SM1004TMEM4LOAD26SM100_TMEM_LOAD_32dp32b32xENSA_20SM90_TMA_LOAD_IM2COLES1F_NSA_39AutoVectorizingCopyWithAssumedAlignmentILi128EEENSA_21SM90_TMA_STORE_IM2COLES1F_S2C_S2C_EEEvvEEEEvNT_6ParamsE,@function
        .size           _ZN7cutlass13device_kernelINS_4conv6kernel13ConvUniversalINS1_16ConvProblemShapeILNS1_8OperatorE1ELi2EEENS1_10collective14CollectiveConvINS1_47MainloopSm100TmaUmmaWarpSpecializedImplicitGemmILS5_1ELi20ELi2ELi1ELi2EN4cute5tupleIJNSA_1CILi2EEENSC_ILi1EEESE_EEEEENSB_IJNSC_ILi256EEENSC_ILi64EEENSB_IJNSC_ILi32EEEEEEEEENS_6half_tESM_NSA_8TiledMMAINSA_8MMA_AtomIJNSA_26SM100_MMA_F16BF16_2x1SM_SSISM_SM_fLi256ELi64ELNSA_4UMMA5MajorE0ELSR_1ELNSQ_7ScaleInE0ELSS_0EEEEEENSA_6LayoutINSB_IJSE_SE_SE_EEENSB_IJNSC_ILi0EEESX_SX_EEEEENSB_IJNSA_10UnderscoreES10_S10_EEEEENS7_6detail27Sm100ImplicitGemmTileTraitsINSA_25SM100_TMA_2SM_LOAD_IM2COLENSA_14ComposedLayoutINSA_7SwizzleILi2ELi4ELi3EEENSA_18smem_ptr_flag_bitsILi16EEENSV_INSB_IJNSC_ILi8EEESJ_EEENSB_IJSJ_SE_EEEEEEEvEENS14_INSA_18SM100_TMA_2SM_LOADENS16_IS18_S1A_NSV_INSB_IJSJ_S1B_EEENSB_IJSE_SJ_EEEEEEEvEEEENS_8epilogue10collective18CollectiveEpilogueINS1O_23Sm100TmaWarpSpecializedILi3ELi2ELi32ELb1ELb0EEEJNSB_IJNSC_ILi128EEESI_SK_EEENSB_IJNSV_IS1T_SE_EENSV_ISJ_SE_EEEEESM_NSB_IJNSB_IJlllEEESE_SX_EEESM_S1Z_NS1O_6fusion15FusionCallbacksIS1S_NS20_17LinearCombinationISM_fSM_fLNS_15FloatRoundStyleE2EEES1U_S1X_JEEENSA_5SM1004TMEM4LOAD26SM100_TMEM_LOAD_32dp32b32xENSA_20SM90_TMA_LOAD_IM2COLES1F_NSA_39AutoVectorizingCopyWithAssumedAlignmentILi128EEENSA_21SM90_TMA_STORE_IM2COLES1F_S2C_S2C_EEEvvEEEEvNT_6ParamsE,(.L_x_214 - _ZN7cutlass13device_kernelINS_4conv6kernel13ConvUniversalINS1_16ConvProblemShapeILNS1_8OperatorE1ELi2EEENS1_10collective14CollectiveConvINS1_47MainloopSm100TmaUmmaWarpSpecializedImplicitGemmILS5_1ELi20ELi2ELi1ELi2EN4cute5tupleIJNSA_1CILi2EEENSC_ILi1EEESE_EEEEENSB_IJNSC_ILi256EEENSC_ILi64EEENSB_IJNSC_ILi32EEEEEEEEENS_6half_tESM_NSA_8TiledMMAINSA_8MMA_AtomIJNSA_26SM100_MMA_F16BF16_2x1SM_SSISM_SM_fLi256ELi64ELNSA_4UMMA5MajorE0ELSR_1ELNSQ_7ScaleInE0ELSS_0EEEEEENSA_6LayoutINSB_IJSE_SE_SE_EEENSB_IJNSC_ILi0EEESX_SX_EEEEENSB_IJNSA_10UnderscoreES10_S10_EEEEENS7_6detail27Sm100ImplicitGemmTileTraitsINSA_25SM100_TMA_2SM_LOAD_IM2COLENSA_14ComposedLayoutINSA_7SwizzleILi2ELi4ELi3EEENSA_18smem_ptr_flag_bitsILi16EEENSV_INSB_IJNSC_ILi8EEESJ_EEENSB_IJSJ_SE_EEEEEEEvEENS14_INSA_18SM100_TMA_2SM_LOADENS16_IS18_S1A_NSV_INSB_IJSJ_S1B_EEENSB_IJSE_SJ_EEEEEEEvEEEENS_8epilogue10collective18CollectiveEpilogueINS1O_23Sm100TmaWarpSpecializedILi3ELi2ELi32ELb1ELb0EEEJNSB_IJNSC_ILi128EEESI_SK_EEENSB_IJNSV_IS1T_SE_EENSV_ISJ_SE_EEEEESM_NSB_IJNSB_IJlllEEESE_SX_EEESM_S1Z_NS1O_6fusion15FusionCallbacksIS1S_NS20_17LinearCombinationISM_fSM_fLNS_15FloatRoundStyleE2EEES1U_S1X_JEEENSA_5SM1004TMEM4LOAD26SM100_TMEM_LOAD_32dp32b32xENSA_20SM90_TMA_LOAD_IM2COLES1F_NSA_39AutoVectorizingCopyWithAssumedAlignmentILi128EEENSA_21SM90_TMA_STORE_IM2COLES1F_S2C_S2C_EEEvvEEEEvNT_6ParamsE)
        .other          _ZN7cutlass13device_kernelINS_4conv6kernel13ConvUniversalINS1_16ConvProblemShapeILNS1_8OperatorE1ELi2EEENS1_10collective14CollectiveConvINS1_47MainloopSm100TmaUmmaWarpSpecializedImplicitGemmILS5_1ELi20ELi2ELi1ELi2EN4cute5tupleIJNSA_1CILi2EEENSC_ILi1EEESE_EEEEENSB_IJNSC_ILi256EEENSC_ILi64EEENSB_IJNSC_ILi32EEEEEEEEENS_6half_tESM_NSA_8TiledMMAINSA_8MMA_AtomIJNSA_26SM100_MMA_F16BF16_2x1SM_SSISM_SM_fLi256ELi64ELNSA_4UMMA5MajorE0ELSR_1ELNSQ_7ScaleInE0ELSS_0EEEEEENSA_6LayoutINSB_IJSE_SE_SE_EEENSB_IJNSC_ILi0EEESX_SX_EEEEENSB_IJNSA_10UnderscoreES10_S10_EEEEENS7_6detail27Sm100ImplicitGemmTileTraitsINSA_25SM100_TMA_2SM_LOAD_IM2COLENSA_14ComposedLayoutINSA_7SwizzleILi2ELi4ELi3EEENSA_18smem_ptr_flag_bitsILi16EEENSV_INSB_IJNSC_ILi8EEESJ_EEENSB_IJSJ_SE_EEEEEEEvEENS14_INSA_18SM100_TMA_2SM_LOADENS16_IS18_S1A_NSV_INSB_IJSJ_S1B_EEENSB_IJSE_SJ_EEEEEEEvEEEENS_8epilogue10collective18CollectiveEpilogueINS1O_23Sm100TmaWarpSpecializedILi3ELi2ELi32ELb1ELb0EEEJNSB_IJNSC_ILi128EEESI_SK_EEENSB_IJNSV_IS1T_SE_EENSV_ISJ_SE_EEEEESM_NSB_IJNSB_IJlllEEESE_SX_EEESM_S1Z_NS1O_6fusion15FusionCallbacksIS1S_NS20_17LinearCombinationISM_fSM_fLNS_15FloatRoundStyleE2EEES1U_S1X_JEEENSA_5SM1004TMEM4LOAD26SM100_TMEM_LOAD_32dp32b32xENSA_20SM90_TMA_LOAD_IM2COLES1F_NSA_39AutoVectorizingCopyWithAssumedAlignmentILi128EEENSA_21SM90_TMA_STORE_IM2COLES1F_S2C_S2C_EEEvvEEEEvNT_6ParamsE,@"STO_CUDA_ENTRY STV_DEFAULT"
_ZN7cutlass13device_kernelINS_4conv6kernel13ConvUniversalINS1_16ConvProblemShapeILNS1_8OperatorE1ELi2EEENS1_10collective14CollectiveConvINS1_47MainloopSm100TmaUmmaWarpSpecializedImplicitGemmILS5_1ELi20ELi2ELi1ELi2EN4cute5tupleIJNSA_1CILi2EEENSC_ILi1EEESE_EEEEENSB_IJNSC_ILi256EEENSC_ILi64EEENSB_IJNSC_ILi32EEEEEEEEENS_6half_tESM_NSA_8TiledMMAINSA_8MMA_AtomIJNSA_26SM100_MMA_F16BF16_2x1SM_SSISM_SM_fLi256ELi64ELNSA_4UMMA5MajorE0ELSR_1ELNSQ_7ScaleInE0ELSS_0EEEEEENSA_6LayoutINSB_IJSE_SE_SE_EEENSB_IJNSC_ILi0EEESX_SX_EEEEENSB_IJNSA_10UnderscoreES10_S10_EEEEENS7_6detail27Sm100ImplicitGemmTileTraitsINSA_25SM100_TMA_2SM_LOAD_IM2COLENSA_14ComposedLayoutINSA_7SwizzleILi2ELi4ELi3EEENSA_18smem_ptr_flag_bitsILi16EEENSV_INSB_IJNSC_ILi8EEESJ_EEENSB_IJSJ_SE_EEEEEEEvEENS14_INSA_18SM100_TMA_2SM_LOADENS16_IS18_S1A_NSV_INSB_IJSJ_S1B_EEENSB_IJSE_SJ_EEEEEEEvEEEENS_8epilogue10collective18CollectiveEpilogueINS1O_23Sm100TmaWarpSpecializedILi3ELi2ELi32ELb1ELb0EEEJNSB_IJNSC_ILi128EEESI_SK_EEENSB_IJNSV_IS1T_SE_EENSV_ISJ_SE_EEEEESM_NSB_IJNSB_IJlllEEESE_SX_EEESM_S1Z_NS1O_6fusion15FusionCallbacksIS1S_NS20_17LinearCombinationISM_fSM_fLNS_15FloatRoundStyleE2EEES1U_S1X_JEEENSA_5SM1004TMEM4LOAD26SM100_TMEM_LOAD_32dp32b32xENSA_20SM90_TMA_LOAD_IM2COLES1F_NSA_39AutoVectorizingCopyWithAssumedAlignmentILi128EEENSA_21SM90_TMA_STORE_IM2COLES1F_S2C_S2C_EEEvvEEEEvNT_6ParamsE:
[----:B------:R-:W1:Y:S01]  /*0000*/  LDC R1, c[0x0][0x37c] ;  /* 0x0000df00ff017b82 */ /* 0x000e620000000800 */
[----:B------:R-:W2:Y:S01]  /*0010*/  S2R R96, SR_TID.X ;  /* 0x0000000000607919 */ /* 0x000ea20000002100 */
[----:B------:R-:W3:Y:S06]  /*0020*/  LDCU.64 UR8, c[0x0][0x890] ;  /* 0x00011200ff0877ac */ /* 0x000eec0008000a00 */
[----:B------:R-:W4:Y:S01]  /*0030*/  S2UR UR4, SR_CgaCtaId ;  /* 0x00000000000479c3 */ /* 0x000f220000008800 */
[----:B-1----:R-:W-:Y:S01]  /*0040*/  VIADD R1, R1, 0xfffffff8 ;  /* 0xfffffff801017836 */ /* 0x002fe20000000000 */
[----:B------:R-:W-:-:S02]  /*0050*/  PRMT R87, RZ, 0x7610, R87 ;  /* 0x00007610ff577816 */ /* 0x000fc40000000057 */
[----:B------:R-:W-:Y:S02]  /*0060*/  ELECT P1, URZ, PT ;  /* 0x0000000000ff782f */ /* 0x000fe40003820000 */
[----:B------:R-:W-:Y:S01]  /*0070*/  R2UR UR48, R1 ;  /* 0x00000000013072ca */ /* 0x000fe200000e0000 */
[----:B---3--:R-:W-:-:S04]  /*0080*/  UISETP.NE.U32.AND UP0, UPT, UR8, URZ, UPT ;  /* 0x000000ff0800728c */ /* 0x008fc8000bf05070 */
[----:B------:R-:W-:Y:S02]  /*0090*/  UISETP.NE.AND.EX UP0, UPT, UR9, URZ, UPT, UP0 ;  /* 0x000000ff0900728c */ /* 0x000fe4000bf05300 */
[----:B----4-:R-:W-:Y:S02]  /*00a0*/  ULOP3.LUT UR31, UR4, 0x1, URZ, 0xc0, !UPT ;  /* 0x00000001041f7892 */ /* 0x010fe4000f8ec0ff */
[----:B------:R-:W-:Y:S01]  /*00b0*/  ULOP3.LUT UR30, UR4, 0x1, URZ, 0x3c, !UPT ;  /* 0x00000001041e7892 */ /* 0x000fe2000f8e3cff */
[----:B--2---:R-:W-:-:S05]  /*00c0*/  SHF.R.U32.HI R88, RZ, 0x5, R96 ;  /* 0x00000005ff587819 */ /* 0x004fca0000011660 */
[----:B------:R-:W1:Y:S02]  /*00d0*/  SHFL.IDX PT, R0, R88, RZ, 0x1f ;  /* 0x00001fff58007589 */ /* 0x000e6400000e0000 */
[----:B-1----:R-:W-:Y:S01]  /*00e0*/  R2UR UR18, R0 ;  /* 0x00000000001272ca */ /* 0x002fe200000e0000 */
[----:B------:R-:W-:-:S14]  /*00f0*/  BRA.U UP0, `(.L_x_0) ;  /* 0x0000000100307547 */ /* 0x000fdc000b800000 */
[----:B------:R-:W1:Y:S02]  /*0100*/  LDCU.64 UR4, c[0x0][0x888] ;  /* 0x00011100ff0477ac */ /* 0x000e640008000a00 */
[----:B-1----:R-:W-:-:S04]  /*0110*/  UISETP.NE.U32.AND UP0, UPT, UR4, URZ, UPT ;  /* 0x000000ff0400728c */ /* 0x002fc8000bf05070 */
[----:B------:R-:W-:-:S09]  /*0120*/  UISETP.NE.AND.EX UP0, UPT, UR5, URZ, UPT, UP0 ;  /* 0x000000ff0500728c */ /* 0x000fd2000bf05300 */
[----:B------:R-:W-:Y:S05]  /*0130*/  BRA.U !UP0, `(.L_x_1) ;  /* 0x0000000108147547 */ /* 0x000fea000b800000 */
[----:B------:R-:W1:Y:S01]  /*0140*/  LDC.64 R2, c[0x0][0x888] ;  /* 0x00022200ff027b82 */ /* 0x000e620000000a00 */
[----:B------:R-:W1:Y:S02]  /*0150*/  LDCU.64 UR4, c[0x0][0x358] ;  /* 0x00006b00ff0477ac */ /* 0x000e640008000a00 */
[----:B-1----:R1:W5:Y:S01]  /*0160*/  LDG.E R41, desc[UR4][R2.64] ;  /* 0x0000000402297981 */ /* 0x002362000c1e1900 */
[----:B------:R-:W-:Y:S01]  /*0170*/  HFMA2 R87, -RZ, RZ, 0, 5.9604644775390625e-08 ;  /* 0x00000001ff577431 */ /* 0x000fe200000001ff */
[----:B------:R-:W-:Y:S05]  /*0180*/  BRA `(.L_x_0) ;  /* 0x00000000000c7947 */ /* 0x000fea0003800000 */
.L_x_1:
[----:B------:R-:W1:Y:S01]  /*0190*/  LDCU UR4, c[0x0][0x880] ;  /* 0x00011000ff0477ac */ /* 0x000e620008000800 */
[----:B------:R-:W-:Y:S01]  /*01a0*/  HFMA2 R87, -RZ, RZ, 0, 5.9604644775390625e-08 ;  /* 0x00000001ff577431 */ /* 0x000fe200000001ff */
[----:B-1----:R-:W-:-:S07]  /*01b0*/  MOV R41, UR4 ;  /* 0x0000000400297c02 */ /* 0x002fce0008000f00 */
.L_x_0:
[----:B------:R-:W2:Y:S02]  /*01c0*/  LDCU.64 UR4, c[0x0][0x8b0] ;  /* 0x00011600ff0477ac */ /* 0x000ea40008000a00 */
[----:B--2---:R-:W-:-:S04]  /*01d0*/  UISETP.NE.U32.AND UP0, UPT, UR4, URZ, UPT ;  /* 0x000000ff0400728c */ /* 0x004fc8000bf05070 */
[----:B------:R-:W-:-:S09]  /*01e0*/  UISETP.NE.AND.EX UP0, UPT, UR5, URZ, UPT, UP0 ;  /* 0x000000ff0500728c */ /* 0x000fd2000bf05300 */
[----:B------:R-:W-:Y:S05]  /*01f0*/  BRA.U UP0, `(.L_x_2) ;  /* 0x0000000100287547 */ /* 0x000fea000b800000 */
[----:B------:R-:W2:Y:S02]  /*0200*/  LDCU.64 UR4, c[0x0][0x8a8] ;  /* 0x00011500ff0477ac */ /* 0x000ea40008000a00 */
[----:B--2---:R-:W-:-:S04]  /*0210*/  UISETP.NE.U32.AND UP0, UPT, UR4, URZ, UPT ;  /* 0x000000ff0400728c */ /* 0x004fc8000bf05070 */
[----:B------:R-:W-:-:S09]  /*0220*/  UISETP.NE.AND.EX UP0, UPT, UR5, URZ, UPT, UP0 ;  /* 0x000000ff0500728c */ /* 0x000fd2000bf05300 */
[----:B------:R-:W-:Y:S05]  /*0230*/  BRA.U !UP0, `(.L_x_3) ;  /* 0x0000000108107547 */ /* 0x000fea000b800000 */
[----:B------:R-:W2:Y:S01]  /*0240*/  LDC.64 R38, c[0x0][0x8a8] ;  /* 0x00022a00ff267b82 */ /* 0x000ea20000000a00 */
[----:B------:R-:W2:Y:S02]  /*0250*/  LDCU.64 UR4, c[0x0][0x358] ;  /* 0x00006b00ff0477ac */ /* 0x000ea40008000a00 */
[----:B--2---:R2:W5:Y:S01]  /*0260*/  LDG.E R38, desc[UR4][R38.64] ;  /* 0x0000000426267981 */ /* 0x004562000c1e1900 */
[----:B------:R-:W-:Y:S05]  /*0270*/  BRA `(.L_x_2) ;  /* 0x0000000000087947 */ /* 0x000fea0003800000 */
.L_x_3:
[----:B------:R-:W2:Y:S02]  /*0280*/  LDCU UR4, c[0x0][0x8a0] ;  /* 0x00011400ff0477ac */ /* 0x000ea40008000800 */
[----:B--2---:R-:W-:Y:S02]  /*0290*/  MOV R38, UR4 ;  /* 0x0000000400267c02 */ /* 0x004fe40008000f00 */
.L_x_2:
[----:B------:R-:W-:Y:S01]  /*02a0*/  IMAD.U32 R0, RZ, RZ, UR18 ;  /* 0x00000012ff007e24 */ /* 0x000fe2000f8e00ff */
[----:B------:R-:W-:Y:S04]  /*02b0*/  BSSY.RECONVERGENT B0, `(.L_x_4) ;  /* 0x000000c000007945 */ /* 0x000fe80003800200 */
[C---:B------:R-:W-:Y:S02]  /*02c0*/  ISETP.NE.OR P2, PT, R0.reuse, 0x1, !P1 ;  /* 0x000000010000780c */ /* 0x040fe40004f45670 */
[----:B------:R-:W-:-:S11]  /*02d0*/  ISETP.NE.OR P0, PT, R0, 0x3, !P1 ;  /* 0x000000030000780c */ /* 0x000fd60004f05670 */
[----:B------:R-:W-:Y:S05]  /*02e0*/  @P2 BRA `(.L_x_5) ;  /* 0x0000000000202947 */ /* 0x000fea0003800000 */
[----:B------:R-:W3:Y:S02]  /*02f0*/  LDCU.64 UR4, c[0x0][0x348] ;  /* 0x00006900ff0477ac */ /* 0x000ee40008000a00 */
[----:B---3--:R-:W-:Y:S02]  /*0300*/  UIADD3 UR6, UP1, UPT, UR4, 0x80, URZ ;  /* 0x0000008004067890 */ /* 0x008fe4000ff3e0ff */
[----:B------:R-:W-:Y:S02]  /*0310*/  UIADD3 UR4, UP0, UPT, UR4, 0x180, URZ ;  /* 0x0000018004047890 */ /* 0x000fe4000ff1e0ff */
[----:B------:R-:W-:Y:S02]  /*0320*/  UIADD3.X UR7, UPT, UPT, URZ, UR5, URZ, UP1, !UPT ;  /* 0x00000005ff077290 */ /* 0x000fe40008ffe4ff */
[----:B------:R-:W-:-:S07]  /*0330*/  UIADD3.X UR5, UPT, UPT, URZ, UR5, URZ, UP0, !UPT ;  /* 0x00000005ff057290 */ /* 0x000fce00087fe4ff */
[----:B------:R3:W-:Y:S02]  /*0340*/  UTMACCTL.PF [UR6] ;  /* 0x00000000060079b9 */ /* 0x0007e40008040000 */
[----:B------:R3:W-:Y:S02]  /*0350*/  UTMACCTL.PF [UR4] ;  /* 0x00000000040079b9 */ /* 0x0007e40008040000 */
[----:B---3--:R-:W-:Y:S01]  /*0360*/  NOP ;  /* 0x0000000000007918 */ /* 0x008fe20000000000 */
.L_x_5:
[----:B------:R-:W-:Y:S05]  /*0370*/  BSYNC.RECONVERGENT B0 ;  /* 0x0000000000007941 */ /* 0x000fea0003800200 */
.L_x_4:
[----:B------:R-:W-:Y:S04]  /*0380*/  BSSY.RECONVERGENT B0, `(.L_x_6) ;  /* 0x000000a000007945 */ /* 0x000fe80003800200 */
        /* <DEDUP_REMOVED lines=9> */
.L_x_7:
[----:B------:R-:W-:Y:S05]  /*0420*/  BSYNC.RECONVERGENT B0 ;  /* 0x0000000000007941 */ /* 0x000fea0003800200 */
.L_x_6:
[----:B------:R-:W3:Y:S01]  /*0430*/  LDCU.64 UR4, c[0x0][0x888] ;  /* 0x00011100ff0477ac */ /* 0x000ee20008000a00 */
[----:B------:R-:W-:Y:S02]  /*0440*/  UISETP.EQ.U32.AND UP2, UPT, UR8, URZ, UPT ;  /* 0x000000ff0800728c */ /* 0x000fe4000bf42070 */
[----:B------:R-:W-:Y:S02]  /*0450*/  UPLOP3.LUT UP3, UPT, UPT, UPT, UPT, 0x80, 0x8 ;  /* 0x000000000008789c */ /* 0x000fe40003f6f070 */
[----:B---3--:R-:W-:-:S04]  /*0460*/  UISETP.NE.U32.AND UP0, UPT, UR4, URZ, UPT ;  /* 0x000000ff0400728c */ /* 0x008fc8000bf05070 */
[----:B------:R-:W-:-:S04]  /*0470*/  UISETP.NE.AND.EX UP1, UPT, UR5, URZ, UPT, UP0 ;  /* 0x000000ff0500728c */ /* 0x000fc8000bf25300 */
[----:B------:R-:W-:-:S04]  /*0480*/  UISETP.EQ.OR.EX UP4, UPT, UR9, URZ, !UP1, UP2 ;  /* 0x000000ff0900728c */ /* 0x000fc8000cf82720 */
[----:B------:R-:W-:-:S06]  /*0490*/  UP2UR UR4, UPR, URZ, 0x10 ;  /* 0x00000010ff047883 */ /* 0x000fcc0008000000 */
[----:B------:R-:W-:Y:S01]  /*04a0*/  MOV R95, UR4 ;  /* 0x00000004005f7c02 */ /* 0x000fe20008000f00 */
[----:B------:R-:W-:Y:S06]  /*04b0*/  BRA.U !UP4, `(.L_x_8) ;  /* 0x000000010c207547 */ /* 0x000fec000b800000 */
[----:B------:R-:W-:Y:S01]  /*04c0*/  UISETP.NE.U32.AND UP2, UPT, UR8, URZ, UPT ;  /* 0x000000ff0800728c */ /* 0x000fe2000bf45070 */
[----:B-----5:R-:W-:Y:S01]  /*04d0*/  FSETP.NEU.AND P0, PT, R41, RZ, PT ;  /* 0x000000ff2900720b */ /* 0x020fe20003f0d000 */
[----:B------:R-:W-:Y:S02]  /*04e0*/  USEL UR4, URZ, 0xffffffff, UP1 ;  /* 0xffffffffff047887 */ /* 0x000fe40008800000 */
[----:B------:R-:W-:-:S10]  /*04f0*/  UISETP.NE.AND.EX UP2, UPT, UR9, URZ, UPT, UP2 ;  /* 0x000000ff0900728c */ /* 0x000fd4000bf45320 */
[----:B------:R-:W-:Y:S01]  /*0500*/  VOTEU.ANY UP0, P0 ;  /* 0x0000000000ff7886 */ /* 0x000fe20000000100 */
[----:B------:R-:W-:-:S04]  /*0510*/  @!UP2 USEL UR4, URZ, 0xffffffff, UP0 ;  /* 0xffffffffff04a887 */ /* 0x000fc80008000000 */
[----:B------:R-:W-:-:S04]  /*0520*/  ULOP3.LUT UR4, UR4, 0x1, URZ, 0xc0, !UPT ;  /* 0x0000000104047892 */ /* 0x000fc8000f8ec0ff */
[----:B------:R-:W-:-:S11]  /*0530*/  UISETP.NE.U32.AND UP3, UPT, UR4, 0x1, UPT ;  /* 0x000000010400788c */ /* 0x000fd6000bf65070 */
.L_x_8:
[----:B------:R-:W3:Y:S01]  /*0540*/  SHFL.IDX PT, R0, R88, RZ, 0x1f ;  /* 0x00001fff58007589 */ /* 0x000ee200000e0000 */
[----:B------:R-:W-:Y:S02]  /*0550*/  UISETP.NE.AND UP5, UPT, UR18, 0x2, UPT ;  /* 0x000000021200788c */ /* 0x000fe4000bfa5270 */
[----:B------:R-:W-:Y:S02]  /*0560*/  UISETP.NE.AND UP0, UPT, UR18, 0x2, UPT ;  /* 0x000000021200788c */ /* 0x000fe4000bf05270 */
[----:B------:R-:W-:Y:S02]  /*0570*/  UISETP.NE.OR UP2, UPT, UR31, URZ, UP5 ;  /* 0x000000ff1f00728c */ /* 0x000fe4000af45670 */
[----:B------:R-:W-:-:S04]  /*0580*/  USEL UR45, URZ, 0x1, UP0 ;  /* 0x00000001ff2d7887 */ /* 0x000fc80008000000 */
[----:B------:R-:W-:Y:S02]  /*0590*/  PLOP3.LUT P3, PT, P1, PT, UP2, 0xae, 0xea ;  /* 0x0000000000ea781c */ /* 0x000fe40000f6f52e */
[----:B---3--:R-:W-:-:S13]  /*05a0*/  ISETP.NE.AND P0, PT, R0, RZ, PT ;  /* 0x000000ff0000720c */ /* 0x008fda0003f05270 */
[----:B------:R-:W-:Y:S05]  /*05b0*/  @P0 BRA `(.L_x_9) ;  /* 0x0000000000d40947 */ /* 0x000fea0003800000 */
[----:B------:R-:W-:Y:S01]  /*05c0*/  ELECT P0, URZ, PT ;  /* 0x0000000000ff782f */ /* 0x000fe20003800000 */
[----:B------:R-:W-:-:S12]  /*05d0*/  BSSY.RECONVERGENT B0, `(.L_x_9) ;  /* 0x0000033000007945 */ /* 0x000fd80003800200 */
[----:B------:R-:W-:Y:S05]  /*05e0*/  @!P0 BRA `(.L_x_10) ;  /* 0x0000000000c48947 */ /* 0x000fea0003800000 */
[----:B------:R-:W3:Y:S01]  /*05f0*/  S2UR UR5, SR_CgaCtaId ;  /* 0x00000000000579c3 */ /* 0x000ee20000008800 */
[----:B------:R-:W-:Y:S01]  /*0600*/  UMOV UR4, 0x400 ;  /* 0x0000040000047882 */ /* 0x000fe20000000000 */
[----:B------:R-:W-:Y:S02]  /*0610*/  UMOV UR6, 0x1 ;  /* 0x0000000100067882 */ /* 0x000fe40000000000 */
[----:B------:R-:W-:-:S04]  /*0620*/  UIADD3 UR6, UPT, UPT, -UR6, 0x100000, URZ ;  /* 0x0010000006067890 */ /* 0x000fc8000fffe1ff */
[----:B------:R-:W-:Y:S02]  /*0630*/  USHF.L.U32 UR7, UR6, 0xb, URZ ;  /* 0x0000000b06077899 */ /* 0x000fe400080006ff */
[----:B------:R-:W-:Y:S02]  /*0640*/  USHF.L.U32 UR6, UR6, 0x1, URZ ;  /* 0x0000000106067899 */ /* 0x000fe400080006ff */
[----:B---3--:R-:W-:Y:S01]  /*0650*/  ULEA UR4, UR5, UR4, 0x18 ;  /* 0x0000000405047291 */ /* 0x008fe2000f8ec0ff */
[----:B------:R-:W3:Y:S11]  /*0660*/  FENCE.VIEW.ASYNC.S ;  /* 0x00000000000073c6 */ /* 0x000ef60000000000 */
[----:B---3--:R3:W4:Y:S01]  /*0670*/  SYNCS.EXCH.64 URZ, [UR4], UR6 ;  /* 0x0000000604ff75b2 */ /* 0x0087220008000100 */
[----:B------:R3:W1:Y:S01]  /*0680*/  SYNCS.EXCH.64 URZ, [UR4+0xa0], UR6 ;  /* 0x0000a00604ff75b2 */ /* 0x0006620008000100 */
        /* <DEDUP_REMOVED lines=37> */
[----:B------:R3:W1:Y:S02]  /*08e0*/  SYNCS.EXCH.64 URZ, [UR4+0x138], UR6 ;  /* 0x0001380604ff75b2 */ /* 0x0006640008000100 */
[----:B---34-:R-:W-:Y:S01]  /*08f0*/  NOP ;  /* 0x0000000000007918 */ /* 0x018fe20000000000 */
.L_x_10:
[----:B------:R-:W-:Y:S05]  /*0900*/  BSYNC.RECONVERGENT B0 ;  /* 0x0000000000007941 */ /* 0x000fea0003800200 */
.L_x_9:
[----:B------:R-:W3:Y:S01]  /*0910*/  SHFL.IDX PT, R0, R88, RZ, 0x1f ;  /* 0x00001fff58007589 */ /* 0x000ee200000e0000 */
[----:B------:R-:W-:Y:S01]  /*0920*/  NOP ;  /* 0x0000000000007918 */ /* 0x000fe20000000000 */
[----:B---3--:R-:W-:-:S13]  /*0930*/  ISETP.NE.AND P0, PT, R0, 0x1, PT ;  /* 0x000000010000780c */ /* 0x008fda0003f05270 */
[----:B------:R-:W-:Y:S05]  /*0940*/  @P0 BRA `(.L_x_11) ;  /* 0x0000000000500947 */ /* 0x000fea0003800000 */
[----:B------:R-:W3:Y:S01]  /*0950*/  S2UR UR5, SR_CgaCtaId ;  /* 0x00000000000579c3 */ /* 0x000ee20000008800 */
[----:B------:R-:W-:Y:S01]  /*0960*/  UMOV UR4, 0x400 ;  /* 0x0000040000047882 */ /* 0x000fe20000000000 */
[----:B------:R-:W-:Y:S01]  /*0970*/  UMOV UR8, 0x20 ;  /* 0x0000002000087882 */ /* 0x000fe20000000000 */
[----:B------:R-:W-:Y:S01]  /*0980*/  UMOV UR6, 0x80 ;  /* 0x0000008000067882 */ /* 0x000fe20000000000 */
[----:B------:R-:W-:-:S04]  /*0990*/  UIADD3 UR8, UPT, UPT, -UR8, 0x100000, URZ ;  /* 0x0010000008087890 */ /* 0x000fc8000fffe1ff */
[----:B------:R-:W-:Y:S02]  /*09a0*/  USHF.L.U32 UR9, UR8, 0xb, URZ ;  /* 0x0000000b08097899 */ /* 0x000fe400080006ff */
[----:B------:R-:W-:Y:S02]  /*09b0*/  USHF.L.U32 UR8, UR8, 0x1, URZ ;  /* 0x0000000108087899 */ /* 0x000fe400080006ff */
[----:B------:R-:W-:-:S04]  /*09c0*/  UIADD3 UR6, UPT, UPT, -UR6, 0x100000, URZ ;  /* 0x0010000006067890 */ /* 0x000fc8000fffe1ff */
[----:B------:R-:W-:Y:S02]  /*09d0*/  USHF.L.U32 UR7, UR6, 0xb, URZ ;  /* 0x0000000b06077899 */ /* 0x000fe400080006ff */
[----:B------:R-:W-:Y:S01]  /*09e0*/  USHF.L.U32 UR6, UR6, 0x1, URZ ;  /* 0x0000000106067899 */ /* 0x000fe200080006ff */
[----:B------:R-:W-:Y:S01]  /*09f0*/  ELECT P0, URZ, PT ;  /* 0x0000000000ff782f */ /* 0x000fe20003800000 */
[----:B---3--:R-:W-:Y:S01]  /*0a00*/  ULEA UR4, UR5, UR4, 0x18 ;  /* 0x0000000405047291 */ /* 0x008fe2000f8ec0ff */
[----:B------:R-:W3:Y:S11]  /*0a10*/  FENCE.VIEW.ASYNC.S ;  /* 0x00000000000073c6 */ /* 0x000ef60000000000 */
[----:B---3--:R3:W4:Y:S01]  /*0a20*/  SYNCS.EXCH.64 URZ, [UR4+0x140], UR8 ;  /* 0x0001400804ff75b2 */ /* 0x0087220008000100 */
[----:B------:R3:W1:Y:S01]  /*0a30*/  SYNCS.EXCH.64 URZ, [UR4+0x158], UR6 ;  /* 0x0001580604ff75b2 */ /* 0x0006620008000100 */
[----:B------:R3:W1:Y:S01]  /*0a40*/  SYNCS.EXCH.64 URZ, [UR4+0x148], UR8 ;  /* 0x0001480804ff75b2 */ /* 0x0006620008000100 */
[----:B------:R3:W1:Y:S01]  /*0a50*/  SYNCS.EXCH.64 URZ, [UR4+0x160], UR6 ;  /* 0x0001600604ff75b2 */ /* 0x0006620008000100 */
[----:B------:R3:W1:Y:S01]  /*0a60*/  SYNCS.EXCH.64 URZ, [UR4+0x150], UR8 ;  /* 0x0001500804ff75b2 */ /* 0x0006620008000100 */
[----:B------:R3:W1:Y:S01]  /*0a70*/  SYNCS.EXCH.64 URZ, [UR4+0x168], UR6 ;  /* 0x0001680604ff75b2 */ /* 0x0006620008000100 */
[----:B------:R-:W-:Y:S01]  /*0a80*/  NOP ;  /* 0x0000000000007918 */ /* 0x000fe20000000000 */
.L_x_11:
[----:B------:R-:W2:Y:S01]  /*0a90*/  SHFL.IDX PT, R0, R88, RZ, 0x1f ;  /* 0x00001fff58007589 */ /* 0x000ea200000e0000 */
[----:B------:R-:W-:Y:S01]  /*0aa0*/  NOP ;  /* 0x0000000000007918 */ /* 0x000fe20000000000 */
[----:B--2---:R-:W-:-:S13]  /*0ab0*/  ISETP.NE.AND P0, PT, R0, 0x3, PT ;  /* 0x000000030000780c */ /* 0x004fda0003f05270 */
[----:B------:R-:W-:Y:S05]  /*0ac0*/  @P0 BRA `(.L_x_12) ;  /* 0x0000000000300947 */ /* 0x000fea0003800000 */
[----:B------:R-:W2:Y:S01]  /*0ad0*/  S2UR UR5, SR_CgaCtaId ;  /* 0x00000000000579c3 */ /* 0x000ea20000008800 */
[----:B---3--:R-:W-:Y:S01]  /*0ae0*/  UMOV UR4, 0x400 ;  /* 0x0000040000047882 */ /* 0x008fe20000000000 */
[----:B------:R-:W-:Y:S01]  /*0af0*/  UMOV UR6, 0x20 ;  /* 0x0000002000067882 */ /* 0x000fe20000000000 */
[----:B------:R-:W-:Y:S01]  /*0b00*/  ELECT P0, URZ, PT ;  /* 0x0000000000ff782f */ /* 0x000fe20003800000 */
[----:B------:R-:W-:-:S04]  /*0b10*/  UIADD3 UR6, UPT, UPT, -UR6, 0x100000, URZ ;  /* 0x0010000006067890 */ /* 0x000fc8000fffe1ff */
[----:B------:R-:W-:Y:S02]  /*0b20*/  USHF.L.U32 UR7, UR6, 0xb, URZ ;  /* 0x0000000b06077899 */ /* 0x000fe400080006ff */
[----:B------:R-:W-:Y:S02]  /*0b30*/  USHF.L.U32 UR6, UR6, 0x1, URZ ;  /* 0x0000000106067899 */ /* 0x000fe400080006ff */
[----:B--2---:R-:W-:Y:S01]  /*0b40*/  ULEA UR4, UR5, UR4, 0x18 ;  /* 0x0000000405047291 */ /* 0x004fe2000f8ec0ff */
[----:B------:R-:W2:Y:S11]  /*0b50*/  FENCE.VIEW.ASYNC.S ;  /* 0x00000000000073c6 */ /* 0x000eb60000000000 */
[----:B--2---:R2:W3:Y:S01]  /*0b60*/  SYNCS.EXCH.64 URZ, [UR4+0x170], UR6 ;  /* 0x0001700604ff75b2 */ /* 0x0044e20008000100 */
[----:B------:R2:W1:Y:S01]  /*0b70*/  SYNCS.EXCH.64 URZ, [UR4+0x178], UR6 ;  /* 0x0001780604ff75b2 */ /* 0x0004620008000100 */
[----:B------:R-:W-:Y:S01]  /*0b80*/  NOP ;  /* 0x0000000000007918 */ /* 0x000fe20000000000 */
.L_x_12:
[----:B------:R-:W4:Y:S01]  /*0b90*/  SHFL.IDX PT, R0, R88, RZ, 0x1f ;  /* 0x00001fff58007589 */ /* 0x000f2200000e0000 */
[----:B------:R-:W-:Y:S01]  /*0ba0*/  NOP ;  /* 0x0000000000007918 */ /* 0x000fe20000000000 */
[----:B----4-:R-:W-:-:S13]  /*0bb0*/  ISETP.NE.AND P0, PT, R0, 0x4, PT ;  /* 0x000000040000780c */ /* 0x010fda0003f05270 */
[----:B------:R-:W-:Y:S05]  /*0bc0*/  @P0 BRA `(.L_x_13) ;  /* 0x0000000000440947 */ /* 0x000fea0003800000 */
[----:B------:R-:W4:Y:S01]  /*0bd0*/  S2UR UR5, SR_CgaCtaId ;  /* 0x00000000000579c3 */ /* 0x000f220000008800 */
[----:B--23--:R-:W-:Y:S01]  /*0be0*/  UMOV UR4, 0x1e0 ;  /* 0x000001e000047882 */ /* 0x00cfe20000000000 */
[----:B------:R-:W-:Y:S01]  /*0bf0*/  UMOV UR6, 0x400 ;  /* 0x0000040000067882 */ /* 0x000fe20000000000 */
[----:B------:R-:W-:Y:S01]  /*0c00*/  USEL UR4, UR4, 0x1a0, UP3 ;  /* 0x000001a004047887 */ /* 0x000fe20009800000 */
[----:B------:R-:W-:Y:S01]  /*0c10*/  UMOV UR8, 0x1 ;  /* 0x0000000100087882 */ /* 0x000fe20000000000 */
[----:B------:R-:W-:Y:S01]  /*0c20*/  ELECT P0, URZ, PT ;  /* 0x0000000000ff782f */ /* 0x000fe20003800000 */
[----:B------:R-:W-:-:S04]  /*0c30*/  UIADD3 UR8, UPT, UPT, -UR8, 0x100000, URZ ;  /* 0x0010000008087890 */ /* 0x000fc8000fffe1ff */
[----:B------:R-:W-:Y:S02]  /*0c40*/  USHF.L.U32 UR9, UR8, 0xb, URZ ;  /* 0x0000000b08097899 */ /* 0x000fe400080006ff */
[----:B------:R-:W-:Y:S02]  /*0c50*/  USHF.L.U32 UR8, UR8, 0x1, URZ ;  /* 0x0000000108087899 */ /* 0x000fe400080006ff */
[----:B----4-:R-:W-:Y:S02]  /*0c60*/  ULEA UR6, UR5, UR6, 0x18 ;  /* 0x0000000605067291 */ /* 0x010fe4000f8ec0ff */
[----:B------:R-:W-:-:S04]  /*0c70*/  UIADD3 UR4, UPT, UPT, -UR4, 0x100000, URZ ;  /* 0x0010000004047890 */ /* 0x000fc8000fffe1ff */
[----:B------:R-:W-:Y:S02]  /*0c80*/  USHF.L.U32 UR5, UR4, 0xb, URZ ;  /* 0x0000000b04057899 */ /* 0x000fe400080006ff */
[----:B------:R-:W-:Y:S01]  /*0c90*/  USHF.L.U32 UR4, UR4, 0x1, URZ ;  /* 0x0000000104047899 */ /* 0x000fe200080006ff */
[----:B------:R-:W2:Y:S03]  /*0ca0*/  FENCE.VIEW.ASYNC.S ;  /* 0x00000000000073c6 */ /* 0x000ea60000000000 */
[----:B--2---:R4:W2:Y:S08]  /*0cb0*/  SYNCS.EXCH.64 URZ, [UR6+0x180], UR8 ;  /* 0x0001800806ff75b2 */ /* 0x0048b00008000100 */
[----:B------:R4:W3:Y:S02]  /*0cc0*/  SYNCS.EXCH.64 URZ, [UR6+0x188], UR4 ;  /* 0x0001880406ff75b2 */ /* 0x0008e40008000100 */
[----:B----4-:R-:W-:Y:S01]  /*0cd0*/  NOP ;  /* 0x0000000000007918 */ /* 0x010fe20000000000 */
.L_x_13:
[----:B------:R-:W4:Y:S01]  /*0ce0*/  SHFL.IDX PT, R0, R88, RZ, 0x1f ;  /* 0x00001fff58007589 */ /* 0x000f2200000e0000 */
[----:B------:R-:W-:Y:S01]  /*0cf0*/  ISETP.NE.OR P1, PT, RZ, UR18, !P1 ;  /* 0x00000012ff007c0c */ /* 0x000fe2000cf25670 */
[----:B------:R-:W-:Y:S01]  /*0d00*/  NOP ;  /* 0x0000000000007918 */ /* 0x000fe20000000000 */
[----:B----4-:R-:W-:-:S13]  /*0d10*/  ISETP.NE.AND P0, PT, R0, 0x5, PT ;  /* 0x000000050000780c */ /* 0x010fda0003f05270 */
[----:B------:R-:W-:Y:S05]  /*0d20*/  @P0 BRA `(.L_x_14) ;  /* 0x0000000000480947 */ /* 0x000fea0003800000 */
[----:B------:R-:W4:Y:S01]  /*0d30*/  S2UR UR5, SR_CgaCtaId ;  /* 0x00000000000579c3 */ /* 0x000f220000008800 */
[----:B--23--:R-:W-:Y:S01]  /*0d40*/  UMOV UR4, 0x400 ;  /* 0x0000040000047882 */ /* 0x00cfe20000000000 */
        /* <DEDUP_REMOVED lines=9> */
[----:B----4-:R-:W-:Y:S01]  /*0de0*/  ULEA UR4, UR5, UR4, 0x18 ;  /* 0x0000000405047291 */ /* 0x010fe2000f8ec0ff */
[----:B------:R-:W2:Y:S11]  /*0df0*/  FENCE.VIEW.ASYNC.S ;  /* 0x00000000000073c6 */ /* 0x000eb60000000000 */
[----:B--2---:R4:W2:Y:S01]  /*0e00*/  SYNCS.EXCH.64 URZ, [UR4+0x190], UR6 ;  /* 0x0001900604ff75b2 */ /* 0x0048a20008000100 */
[----:B------:R4:W3:Y:S01]  /*0e10*/  SYNCS.EXCH.64 URZ, [UR4+0x1a0], UR8 ;  /* 0x0001a00804ff75b2 */ /* 0x0008e20008000100 */
[----:B------:R4:W1:Y:S01]  /*0e20*/  SYNCS.EXCH.64 URZ, [UR4+0x198], UR6 ;  /* 0x0001980604ff75b2 */ /* 0x0008620008000100 */
[----:B------:R4:W1:Y:S02]  /*0e30*/  SYNCS.EXCH.64 URZ, [UR4+0x1a8], UR8 ;  /* 0x0001a80804ff75b2 */ /* 0x0008640008000100 */
[----:B----4-:R-:W-:Y:S01]  /*0e40*/  NOP ;  /* 0x0000000000007918 */ /* 0x010fe20000000000 */
.L_x_14:
[----:B--23--:R-:W2:Y:S01]  /*0e50*/  S2UR UR7, SR_CgaCtaId ;  /* 0x00000000000779c3 */ /* 0x00cea20000008800 */
[----:B------:R-:W-:Y:S01]  /*0e60*/  VOTEU.ALL UP0, P1 ;  /* 0x0000000000ff7886 */ /* 0x000fe20000800000 */
[----:B------:R-:W-:Y:S01]  /*0e70*/  UMOV UR4, 0x20 ;  /* 0x0000002000047882 */ /* 0x000fe20000000000 */
[----:B------:R-:W-:Y:S01]  /*0e80*/  NOP ;  /* 0x0000000000007918 */ /* 0x000fe20000000000 */
[----:B-1----:R-:W-:Y:S01]  /*0e90*/  LOP3.LUT R3, R96, 0x1f, RZ, 0xc0, !PT ;  /* 0x0000001f60037812 */ /* 0x002fe200078ec0ff */
[----:B------:R-:W-:Y:S01]  /*0ea0*/  UISETP.NE.AND UP4, UPT, UR18, URZ, UPT ;  /* 0x000000ff1200728c */ /* 0x000fe2000bf85270 */
[----:B------:R-:W-:Y:S01]  /*0eb0*/  @!UP0 UMOV UR6, 0x400 ;  /* 0x0000040000068882 */ /* 0x000fe20000000000 */
[----:B------:R-:W-:-:S04]  /*0ec0*/  @!UP0 UIADD3 UR4, UPT, UPT, -UR4, 0x100000, URZ ;  /* 0x0010000004048890 */ /* 0x000fc8000fffe1ff */
[----:B------:R-:W-:Y:S02]  /*0ed0*/  @!UP0 USHF.L.U32 UR5, UR4, 0xb, URZ ;  /* 0x0000000b04058899 */ /* 0x000fe400080006ff */
[----:B------:R-:W-:Y:S02]  /*0ee0*/  @!UP0 USHF.L.U32 UR4, UR4, 0x1, URZ ;  /* 0x0000000104048899 */ /* 0x000fe400080006ff */
[----:B--2---:R-:W-:Y:S01]  /*0ef0*/  @!UP0 ULEA UR6, UR7, UR6, 0x18 ;  /* 0x0000000607068291 */ /* 0x004fe2000f8ec0ff */
[----:B------:R-:W1:Y:S01]  /*0f00*/  LDCU UR7, c[0x0][0x36c] ;  /* 0x00006d80ff0777ac */ /* 0x000e620008000800 */
[----:B------:R-:W-:Y:S01]  /*0f10*/  VOTEU.ALL UP0, P1 ;  /* 0x0000000000ff7886 */ /* 0x000fe20000800000 */
[----:B------:R-:W2:Y:S09]  /*0f20*/  FENCE.VIEW.ASYNC.S ;  /* 0x00000000000073c6 */ /* 0x000eb20000000000 */
[----:B--2---:R2:W3:Y:S01]  /*0f30*/  @!UP0 SYNCS.EXCH.64 URZ, [UR6+0x1b0], UR4 ;  /* 0x0001b00406ff85b2 */ /* 0x0044e20008000100 */
[----:B-1----:R-:W-:-:S09]  /*0f40*/  UISETP.EQ.U32.AND UP6, UPT, UR7, 0x1, UPT ;  /* 0x000000010700788c */ /* 0x002fd2000bfc2070 */
[----:B--2---:R-:W-:Y:S05]  /*0f50*/  BRA.U !UP6, `(.L_x_15) ;  /* 0x000000010e087547 */ /* 0x004fea000b800000 */
[----:B---3--:R-:W-:Y:S01]  /*0f60*/  UCGABAR_ARV ;  /* 0x00000000000079c7 */ /* 0x008fe20008000000 */
[----:B------:R-:W-:Y:S05]  /*0f70*/  BRA `(.L_x_16) ;  /* 0x0000000000047947 */ /* 0x000fea0003800000 */
.L_x_15:
[----:B---3--:R-:W-:Y:S01]  /*0f80*/  NOP ;  /* 0x0000000000007918 */ /* 0x008fe20000000000 */
.L_x_16:
[----:B------:R-:W1:Y:S01]  /*0f90*/  S2UR UR20, SR_CTAID.X ;  /* 0x00000000001479c3 */ /* 0x000e620000002500 */
[----:B------:R-:W-:-:S05]  /*0fa0*/  CS2R.32 R94, SR_CgaSize ;  /* 0x00000000005e7805 */ /* 0x000fca0000008a00 */
[----:B------:R-:W-:-:S05]  /*0fb0*/  IMAD R94, R94, -0xa0, RZ ;  /* 0xffffff605e5e7824 */ /* 0x000fca00078e02ff */
[----:B------:R-:W-:-:S14]  /*0fc0*/  R2UR UR5, R94 ;  /* 0x000000005e0572ca */ /* 0x000fdc00000e0000 */
[----:B------:R-:W2:Y:S01]  /*0fd0*/  LDCU UR5, c[0x0][UR5+0x2b0] ;  /* 0x00005600050577ac */ /* 0x000ea20008000800 */
[----:B------:R-:W-:-:S05]  /*0fe0*/  CS2R.32 R94, SR_CgaSize ;  /* 0x00000000005e7805 */ /* 0x000fca0000008a00 */
[----:B------:R-:W-:-:S05]  /*0ff0*/  IMAD R94, R94, -0xa0, RZ ;  /* 0xffffff605e5e7824 */ /* 0x000fca00078e02ff */
[----:B------:R-:W-:-:S14]  /*1000*/  R2UR UR4, R94 ;  /* 0x000000005e0472ca */ /* 0x000fdc00000e0000 */
[----:B------:R-:W3:Y:S01]  /*1010*/  LDCU UR4, c[0x0][UR4+0x2b4] ;  /* 0x00005680040477ac */ /* 0x000ee20008000800 */
[----:B------:R-:W4:Y:S01]  /*1020*/  S2UR UR28, SR_CTAID.Y ;  /* 0x00000000001c79c3 */ /* 0x000f220000002600 */
[----:B------:R-:W-:-:S05]  /*1030*/  CS2R.32 R94, SR_CgaSize ;  /* 0x00000000005e7805 */ /* 0x000fca0000008a00 */
[----:B------:R-:W-:-:S05]  /*1040*/  IMAD R94, R94, -0xa0, RZ ;  /* 0xffffff605e5e7824 */ /* 0x000fca00078e02ff */
[----:B------:R-:W-:-:S14]  /*1050*/  R2UR UR7, R94 ;  /* 0x000000005e0772ca */ /* 0x000fdc00000e0000 */
[----:B------:R-:W3:Y:S01]  /*1060*/  LDCU UR7, c[0x0][UR7+0x2a0] ;  /* 0x00005400070777ac */ /* 0x000ee20008000800 */
[----:B------:R-:W-:-:S05]  /*1070*/  CS2R.32 R94, SR_CgaSize ;  /* 0x00000000005e7805 */ /* 0x000fca0000008a00 */
[----:B------:R-:W-:-:S05]  /*1080*/  IMAD R94, R94, -0xa0, RZ ;  /* 0xffffff605e5e7824 */ /* 0x000fca00078e02ff */
[----:B------:R-:W-:-:S14]  /*1090*/  R2UR UR8, R94 ;  /* 0x000000005e0872ca */ /* 0x000fdc00000e0000 */
[----:B------:R-:W3:Y:S01]  /*10a0*/  LDCU UR8, c[0x0][UR8+0x2a4] ;  /* 0x00005480080877ac */ /* 0x000ee20008000800 */
[----:B------:R-:W3:Y:S01]  /*10b0*/  LDCU UR19, c[0x0][0xb24] ;  /* 0x00016480ff1377ac */ /* 0x000ee20008000800 */
[----:B------:R-:W3:Y:S01]  /*10c0*/  LDCU UR39, c[0x0][0xb24] ;  /* 0x00016480ff2777ac */ /* 0x000ee20008000800 */
[----:B-1----:R-:W-:Y:S01]  /*10d0*/  I2FP.F32.U32 R2, UR20 ;  /* 0x0000001400027c45 */ /* 0x002fe20008201000 */
[----:B------:R-:W1:Y:S04]  /*10e0*/  LDCU UR23, c[0x0][0xb30] ;  /* 0x00016600ff1777ac */ /* 0x000e680008000800 */
[----:B--2---:R-:W-:Y:S01]  /*10f0*/  FMUL R2, R2, UR5 ;  /* 0x0000000502027c20 */ /* 0x004fe20008400000 */
[----:B----4-:R-:W-:-:S05]  /*1100*/  I2FP.F32.U32 R0, UR28 ;  /* 0x0000001c00007c45 */ /* 0x010fca0008201000 */
[----:B------:R-:W2:Y:S01]  /*1110*/  F2I.U32.TRUNC.NTZ R2, R2 ;  /* 0x0000000200027305 */ /* 0x000ea2000020f000 */
[----:B---3--:R-:W-:-:S07]  /*1120*/  FMUL R0, R0, UR4 ;  /* 0x0000000400007c20 */ /* 0x008fce0008400000 */
[----:B------:R-:W3:Y:S01]  /*1130*/  F2I.U32.TRUNC.NTZ R0, R0 ;  /* 0x0000000000007305 */ /* 0x000ee2000020f000 */
[----:B--2---:R-:W-:Y:S02]  /*1140*/  R2UR UR4, R2 ;  /* 0x00000000020472ca */ /* 0x004fe400000e0000 */
[----:B------:R-:W-:Y:S02]  /*1150*/  PRMT R2, RZ, 0x7610, R2 ;  /* 0x00007610ff027816 */ /* 0x000fe40000000002 */
[----:B---3--:R-:W-:Y:S02]  /*1160*/  R2UR UR6, R0 ;  /* 0x00000000000672ca */ /* 0x008fe400000e0000 */
[----:B------:R-:W-:-:S07]  /*1170*/  PRMT R0, RZ, 0x7610, R0 ;  /* 0x00007610ff007816 */ /* 0x000fce0000000000 */
[----:B------:R-:W-:-:S04]  /*1180*/  UIADD3 UR5, UPT, UPT, -UR4, URZ, URZ ;  /* 0x000000ff04057290 */ /* 0x000fc8000fffe1ff */
[----:B------:R-:W-:Y:S02]  /*1190*/  UIMAD UR5, UR7, UR5, UR20 ;  /* 0x00000005070572a4 */ /* 0x000fe4000f8e0214 */
[----:B------:R-:W-:-:S04]  /*11a0*/  UIADD3 UR4, UPT, UPT, -UR6, URZ, URZ ;  /* 0x000000ff06047290 */ /* 0x000fc8000fffe1ff */
[----:B------:R-:W-:Y:S01]  /*11b0*/  IMAD.U32 R94, RZ, RZ, UR5 ;  /* 0x00000005ff5e7e24 */ /* 0x000fe2000f8e00ff */
[----:B------:R-:W-:-:S06]  /*11c0*/  UIMAD UR4, UR8, UR4, UR28 ;  /* 0x00000004080472a4 */ /* 0x000fcc000f8e021c */
[----:B------:R-:W-:Y:S01]  /*11d0*/  IMAD.U32 R93, RZ, RZ, UR4 ;  /* 0x00000004ff5d7e24 */ /* 0x000fe2000f8e00ff */
[----:B-1----:R-:W-:Y:S06]  /*11e0*/  BRA.U UP4, `(.L_x_17) ;  /* 0x0000000104307547 */ /* 0x002fec000b800000 */
[----:B------:R-:W-:Y:S01]  /*11f0*/  R2UR UR5, R93 ;  /* 0x000000005d0572ca */ /* 0x000fe200000e0000 */
[----:B------:R-:W-:Y:S01]  /*1200*/  UMOV UR7, 0x3 ;  /* 0x0000000300077882 */ /* 0x000fe20000000000 */
[----:B------:R-:W-:-:S11]  /*1210*/  R2UR UR4, R94 ;  /* 0x000000005e0472ca */ /* 0x000fd600000e0000 */
[----:B------:R-:W-:-:S04]  /*1220*/  UISETP.NE.AND UP0, UPT, UR5, URZ, UPT ;  /* 0x000000ff0500728c */ /* 0x000fc8000bf05270 */
[----:B------:R-:W-:Y:S02]  /*1230*/  UISETP.LT.U32.OR UP0, UPT, UR4, 0x2, !UP0 ;  /* 0x000000020400788c */ /* 0x000fe4000c701470 */
[----:B------:R-:W-:Y:S02]  /*1240*/  ULOP3.LUT UR4, UR4, 0xfffffffe, URZ, 0xc0, !UPT ;  /* 0xfffffffe04047892 */ /* 0x000fe4000f8ec0ff */
[----:B------:R-:W-:Y:S02]  /*1250*/  USEL UR6, URZ, 0x1, !UP0 ;  /* 0x00000001ff067887 */ /* 0x000fe4000c000000 */
[----:B------:R-:W-:Y:S02]  /*1260*/  USEL UR5, URZ, 0x2, !UP0 ;  /* 0x00000002ff057887 */ /* 0x000fe4000c000000 */
[----:B------:R-:W-:Y:S02]  /*1270*/  USHF.L.U32 UR4, UR7, UR4, URZ ;  /* 0x0000000407047299 */ /* 0x000fe400080006ff */
[----:B------:R-:W-:-:S04]  /*1280*/  UIADD3 UR5, UPT, UPT, UR6, UR5, URZ ;  /* 0x0000000506057290 */ /* 0x000fc8000fffe0ff */
[----:B------:R-:W-:Y:S02]  /*1290*/  IMAD.U32 R0, RZ, RZ, UR4 ;  /* 0x00000004ff007e24 */ /* 0x000fe4000f8e00ff */
[----:B------:R-:W-:-:S07]  /*12a0*/  IMAD.U32 R2, RZ, RZ, UR5 ;  /* 0x00000005ff027e24 */ /* 0x000fce000f8e00ff */
.L_x_17:
[----:B------:R-:W1:Y:S01]  /*12b0*/  S2UR UR53, SR_CTAID.Z ;  /* 0x00000000003579c3 */ /* 0x000e620000002700 */
[----:B------:R-:W-:Y:S01]  /*12c0*/  UISETP.GE.AND UP0, UPT, UR19, 0x1, UPT ;  /* 0x000000011300788c */ /* 0x000fe2000bf06270 */
[----:B------:R-:W-:-:S08]  /*12d0*/  UMOV UR52, UR20 ;  /* 0x0000001400347c82 */ /* 0x000fd00008000000 */
[----:B------:R-:W-:Y:S05]  /*12e0*/  BRA.U !UP0, `(.L_x_18) ;  /* 0x0000000108d47547 */ /* 0x000fea000b800000 */
[----:B------:R-:W2:Y:S01]  /*12f0*/  LDCU.128 UR12, c[0x0][0xb10] ;  /* 0x00016200ff0c77ac */ /* 0x000ea20008000c00 */
[----:B------:R-:W3:Y:S01]  /*1300*/  LDCU UR21, c[0x0][0xb0c] ;  /* 0x00016180ff1577ac */ /* 0x000ee20008000800 */
[----:B------:R-:W4:Y:S01]  /*1310*/  LDCU UR6, c[0x0][0x370] ;  /* 0x00006e00ff0677ac */ /* 0x000f220008000800 */
[----:B------:R-:W1:Y:S01]  /*1320*/  LDCU UR7, c[0x0][0x374] ;  /* 0x00006e80ff0777ac */ /* 0x000e620008000800 */
[----:B------:R-:W1:Y:S01]  /*1330*/  LDCU UR22, c[0x0][0xb20] ;  /* 0x00016400ff1677ac */ /* 0x000e620008000800 */
[----:B--2---:R-:W-:Y:S02]  /*1340*/  UIMAD.WIDE.U32 UR4, UR20, UR12, URZ ;  /* 0x0000000c140472a5 */ /* 0x004fe4000f8e00ff */
[----:B---3--:R-:W-:Y:S01]  /*1350*/  UISETP.NE.AND UP0, UPT, UR21, 0x1, UPT ;  /* 0x000000011500788c */ /* 0x008fe2000bf05270 */
[----:B------:R-:W2:Y:S01]  /*1360*/  LDCU.64 UR8, c[0x0][0xb28] ;  /* 0x00016500ff0877ac */ /* 0x000ea20008000a00 */
[----:B----4-:R-:W-:-:S03]  /*1370*/  UIMAD.WIDE.U32 UR10, UR6, UR12, URZ ;  /* 0x0000000c060a72a5 */ /* 0x010fc6000f8e00ff */
[----:B------:R-:W-:Y:S01]  /*1380*/  UMOV UR4, UR5 ;  /* 0x0000000500047c82 */ /* 0x000fe20008000000 */
[----:B------:R-:W-:Y:S02]  /*1390*/  UISETP.NE.AND UP2, UPT, UR19, 0x1, UPT ;  /* 0x000000011300788c */ /* 0x000fe4000bf45270 */
[----:B------:R-:W-:Y:S01]  /*13a0*/  USHF.R.U32.HI UR4, URZ, UR13, UR4 ;  /* 0x0000000dff047299 */ /* 0x000fe20008011604 */
[----:B------:R-:W-:Y:S01]  /*13b0*/  UMOV UR10, UR11 ;  /* 0x0000000b000a7c82 */ /* 0x000fe20008000000 */
[----:B------:R-:W-:Y:S02]  /*13c0*/  UIMAD.WIDE.U32 UR16, UR28, UR15, URZ ;  /* 0x0000000f1c1072a5 */ /* 0x000fe4000f8e00ff */
[----:B------:R-:W-:Y:S02]  /*13d0*/  USEL UR5, UR20, UR4, !UP0 ;  /* 0x0000000414057287 */ /* 0x000fe4000c000000 */
[----:B------:R-:W-:Y:S02]  /*13e0*/  @UP0 USHF.R.U32.HI UR6, URZ, UR13, UR10 ;  /* 0x0000000dff060299 */ /* 0x000fe4000801160a */
[----:B------:R-:W-:-:S02]  /*13f0*/  UISETP.NE.AND UP0, UPT, UR14, 0x1, UPT ;  /* 0x000000010e00788c */ /* 0x000fc4000bf05270 */
[----:B-1----:R-:W-:Y:S02]  /*1400*/  UIMAD.WIDE.U32 UR10, UR7, UR15, URZ ;  /* 0x0000000f070a72a5 */ /* 0x002fe4000f8e00ff */
[----:B--2---:R-:W-:Y:S01]  /*1410*/  UIMAD.WIDE.U32 UR12, UR6, UR8, URZ ;  /* 0x00000008060c72a5 */ /* 0x004fe2000f8e00ff */
[----:B------:R-:W-:Y:S01]  /*1420*/  UMOV UR4, UR17 ;  /* 0x0000001100047c82 */ /* 0x000fe20008000000 */
[----:B------:R-:W-:-:S03]  /*1430*/  UIADD3 UR52, UPT, UPT, -UR5, URZ, URZ ;  /* 0x000000ff05347290 */ /* 0x000fc6000fffe1ff */
[----:B------:R-:W-:Y:S01]  /*1440*/  UMOV UR10, UR11 ;  /* 0x0000000b000a7c82 */ /* 0x000fe20008000000 */
[----:B------:R-:W-:Y:S02]  /*1450*/  USHF.R.U32.HI UR4, URZ, UR22, UR4 ;  /* 0x00000016ff047299 */ /* 0x000fe40008011604 */
[----:B------:R-:W-:Y:S01]  /*1460*/  @UP0 USHF.R.U32.HI UR7, URZ, UR22, UR10 ;  /* 0x00000016ff070299 */ /* 0x000fe2000801160a */
[----:B------:R-:W-:Y:S01]  /*1470*/  UMOV UR12, UR13 ;  /* 0x0000000d000c7c82 */ /* 0x000fe20008000000 */
[----:B------:R-:W-:Y:S02]  /*1480*/  USEL UR4, UR28, UR4, !UP0 ;  /* 0x000000041c047287 */ /* 0x000fe4000c000000 */
[----:B------:R-:W-:Y:S02]  /*1490*/  UIMAD.WIDE.U32 UR10, UR7, UR8, URZ ;  /* 0x00000008070a72a5 */ /* 0x000fe4000f8e00ff */
[----:B------:R-:W-:Y:S02]  /*14a0*/  @UP2 USHF.R.U32.HI UR6, URZ, UR9, UR12 ;  /* 0x00000009ff062299 */ /* 0x000fe4000801160c */
[----:B------:R-:W-:-:S02]  /*14b0*/  UIMAD.WIDE.U32 UR12, UR4, UR8, URZ ;  /* 0x00000008040c72a5 */ /* 0x000fc4000f8e00ff */
[----:B------:R-:W-:Y:S01]  /*14c0*/  UIMAD UR52, UR21, UR52, UR20 ;  /* 0x00000034153472a4 */ /* 0x000fe2000f8e0214 */
[----:B------:R-:W-:Y:S02]  /*14d0*/  UMOV UR10, UR11 ;  /* 0x0000000b000a7c82 */ /* 0x000fe40008000000 */
[----:B------:R-:W-:Y:S02]  /*14e0*/  @UP2 USHF.R.U32.HI UR7, URZ, UR9, UR10 ;  /* 0x00000009ff072299 */ /* 0x000fe4000801160a */
[----:B------:R-:W-:Y:S02]  /*14f0*/  UIMAD UR10, UR6, UR19, URZ ;  /* 0x00000013060a72a4 */ /* 0x000fe4000f8e02ff */
[----:B------:R-:W-:-:S04]  /*1500*/  UIMAD UR7, UR7, UR19, URZ ;  /* 0x00000013070772a4 */ /* 0x000fc8000f8e02ff */
[----:B------:R-:W-:-:S03]  /*1510*/  UISETP.GE.AND UP0, UPT, UR4, UR7, UPT ;  /* 0x000000070400728c */ /* 0x000fc6000bf06270 */
[----:B------:R-:W-:Y:S01]  /*1520*/  UMOV UR7, UR13 ;  /* 0x0000000d00077c82 */ /* 0x000fe20008000000 */
[----:B------:R-:W-:Y:S02]  /*1530*/  UISETP.GE.OR UP0, UPT, UR5, UR10, UP0 ;  /* 0x0000000a0500728c */ /* 0x000fe40008706670 */
[----:B------:R-:W-:Y:S02]  /*1540*/  UIMAD.WIDE.U32 UR10, UR5, UR8, URZ ;  /* 0x00000008050a72a5 */ /* 0x000fe4000f8e00ff */
[----:B------:R-:W-:Y:S02]  /*1550*/  USHF.R.U32.HI UR7, URZ, UR9, UR7 ;  /* 0x00000009ff077299 */ /* 0x000fe40008011607 */
[----:B------:R-:W-:Y:S02]  /*1560*/  UIADD3 UR10, UPT, UPT, -UR4, URZ, URZ ;  /* 0x000000ff040a7290 */ /* 0x000fe4000fffe1ff */
[----:B------:R-:W-:Y:S02]  /*1570*/  USEL UR7, UR4, UR7, !UP2 ;  /* 0x0000000704077287 */ /* 0x000fe4000d000000 */
[----:B------:R-:W-:Y:S01]  /*1580*/  UIMAD UR10, UR14, UR10, UR28 ;  /* 0x0000000a0e0a72a4 */ /* 0x000fe2000f8e021c */
[----:B------:R-:W-:-:S02]  /*1590*/  @!UP0 UMOV UR8, UR11 ;  /* 0x0000000b00088c82 */ /* 0x000fc40008000000 */
[----:B------:R-:W-:Y:S02]  /*15a0*/  @!UP0 USHF.R.U32.HI UR8, URZ, UR9, UR8 ;  /* 0x00000009ff088299 */ /* 0x000fe40008011608 */
[----:B------:R-:W-:Y:S02]  /*15b0*/  UIADD3 UR9, UPT, UPT, -UR7, URZ, URZ ;  /* 0x000000ff07097290 */ /* 0x000fe4000fffe1ff */
[----:B------:R-:W-:Y:S02]  /*15c0*/  @!UP0 USEL UR8, UR5, UR8, !UP2 ;  /* 0x0000000805088287 */ /* 0x000fe4000d000000 */
[----:B------:R-:W-:Y:S02]  /*15d0*/  UIMAD UR9, UR19, UR9, UR4 ;  /* 0x00000009130972a4 */ /* 0x000fe4000f8e0204 */
[----:B------:R-:W-:Y:S02]  /*15e0*/  @!UP0 UIADD3 UR7, UPT, UPT, UR7, -UR8, URZ ;  /* 0x8000000807078290 */ /* 0x000fe4000fffe0ff */
[----:B------:R-:W-:-:S02]  /*15f0*/  @!UP0 UIMAD UR6, UR9, UR6, UR8 ;  /* 0x00000006090682a4 */ /* 0x000fc4000f8e0208 */
[----:B------:R-:W-:-:S04]  /*1600*/  @!UP0 UIMAD UR4, UR7, UR19, UR5 ;  /* 0x00000013070482a4 */ /* 0x000fc8000f8e0205 */
[----:B------:R-:W-:Y:S01]  /*1610*/  UIMAD UR28, UR4, UR14, UR10 ;  /* 0x0000000e041c72a4 */ /* 0x000fe2000f8e020a */
[----:B------:R-:W-:Y:S02]  /*1620*/  @!UP0 UMOV UR5, UR6 ;  /* 0x0000000600058c82 */ /* 0x000fe40008000000 */
[----:B------:R-:W-:-:S12]  /*1630*/  UIMAD UR52, UR5, UR21, UR52 ;  /* 0x00000015053472a4 */ /* 0x000fd8000f8e0234 */
.L_x_18:
[----:B------:R-:W-:-:S09]  /*1640*/  UISETP.NE.AND UP0, UPT, UR23, 0x1, UPT ;  /* 0x000000011700788c */ /* 0x000fd2000bf05270 */
[----:B------:R-:W-:Y:S05]  /*1650*/  BRA.U UP0, `(.L_x_19) ;  /* 0x0000000100407547 */ /* 0x000fea000b800000 */
[----:B------:R-:W2:Y:S01]  /*1660*/  LDCU.128 UR8, c[0x0][0xb10] ;  /* 0x00016200ff0877ac */ /* 0x000ea20008000c00 */
[----:B------:R-:W3:Y:S01]  /*1670*/  LDCU UR12, c[0x0][0xb0c] ;  /* 0x00016180ff0c77ac */ /* 0x000ee20008000800 */
[----:B------:R-:W4:Y:S01]  /*1680*/  LDCU UR13, c[0x0][0xb20] ;  /* 0x00016400ff0d77ac */ /* 0x000f220008000800 */
[----:B--2---:R-:W-:Y:S02]  /*1690*/  UIMAD.WIDE.U32 UR4, UR52, UR8, URZ ;  /* 0x00000008340472a5 */ /* 0x004fe4000f8e00ff */
[----:B------:R-:W-:Y:S02]  /*16a0*/  UIMAD.WIDE.U32 UR6, UR28, UR11, URZ ;  /* 0x0000000b1c0672a5 */ /* 0x000fe4000f8e00ff */
[----:B---3--:R-:W-:Y:S02]  /*16b0*/  UISETP.NE.AND UP0, UPT, UR12, 0x1, UPT ;  /* 0x000000010c00788c */ /* 0x008fe4000bf05270 */
[----:B------:R-:W-:-:S03]  /*16c0*/  USHF.R.U32.HI UR5, URZ, UR9, UR5 ;  /* 0x00000009ff057299 */ /* 0x000fc60008011605 */
[----:B------:R-:W-:Y:S01]  /*16d0*/  UMOV UR4, UR7 ;  /* 0x0000000700047c82 */ /* 0x000fe20008000000 */
[----:B------:R-:W-:Y:S02]  /*16e0*/  USEL UR5, UR52, UR5, !UP0 ;  /* 0x0000000534057287 */ /* 0x000fe4000c000000 */
[----:B------:R-:W-:Y:S02]  /*16f0*/  UISETP.NE.AND UP0, UPT, UR10, 0x1, UPT ;  /* 0x000000010a00788c */ /* 0x000fe4000bf05270 */
[----:B----4-:R-:W-:-:S04]  /*1700*/  USHF.R.U32.HI UR4, URZ, UR13, UR4 ;  /* 0x0000000dff047299 */ /* 0x010fc80008011604 */
[----:B------:R-:W-:-:S04]  /*1710*/  USEL UR4, UR28, UR4, !UP0 ;  /* 0x000000041c047287 */ /* 0x000fc8000c000000 */
[----:B------:R-:W-:Y:S02]  /*1720*/  UIADD3 UR6, UPT, UPT, -UR4, UR5, URZ ;  /* 0x0000000504067290 */ /* 0x000fe4000fffe1ff */
[----:B------:R-:W-:Y:S02]  /*1730*/  UIADD3 UR4, UPT, UPT, UR4, -UR5, URZ ;  /* 0x8000000504047290 */ /* 0x000fe4000fffe0ff */
[----:B------:R-:W-:Y:S02]  /*1740*/  UIMAD UR28, UR6, UR10, UR28 ;  /* 0x0000000a061c72a4 */ /* 0x000fe4000f8e021c */
[----:B------:R-:W-:-:S12]  /*1750*/  UIMAD UR52, UR4, UR12, UR52 ;  /* 0x0000000c043472a4 */ /* 0x000fd8000f8e0234 */
.L_x_19:
[----:B------:R-:W-:Y:S05]  /*1760*/  BRA.U !UP6, `(.L_x_20) ;  /* 0x000000010e0c7547 */ /* 0x000fea000b800000 */
[----:B------:R-:W-:Y:S01]  /*1770*/  UCGABAR_WAIT ;  /* 0x0000000000007dc7 */ /* 0x000fe20008000000 */
[----:B------:R-:W-:Y:S01]  /*1780*/  CCTL.IVALL ;  /* 0x00000000ff00798f */ /* 0x000fe20002000000 */
[----:B------:R-:W-:Y:S05]  /*1790*/  BRA `(.L_x_21) ;  /* 0x0000000000047947 */ /* 0x000fea0003800000 */
.L_x_20:
[----:B------:R-:W-:Y:S06]  /*17a0*/  BAR.SYNC.DEFER_BLOCKING 0x0 ;  /* 0x0000000000007b1d */ /* 0x000fec0000010000 */
.L_x_21:
[----:B------:R-:W-:Y:S05]  /*17b0*/  BRA.U UP5, `(.L_x_22) ;  /* 0x0000002105647547 */ /* 0x000fea000b800000 */
[----:B------:R-:W2:Y:S01]  /*17c0*/  LDCU UR5, c[0x0][0x388] ;  /* 0x00007100ff0577ac */ /* 0x000ea20008000800 */
[----:B------:R-:W-:Y:S01]  /*17d0*/  PLOP3.LUT P1, PT, PT, PT, UP3, 0x80, 0x8 ;  /* 0x000000000008781c */ /* 0x000fe20003f2f038 */
[----:B------:R-:W-:Y:S01]  /*17e0*/  IMAD.MOV.U32 R2, RZ, RZ, RZ ;  /* 0x000000ffff027224 */ /* 0x000fe200078e00ff */
[----:B------:R-:W-:Y:S01]  /*17f0*/  ISETP.EQ.OR P2, PT, R3, RZ, P3 ;  /* 0x000000ff0300720c */ /* 0x000fe20001f42670 */
[----:B------:R-:W3:Y:S01]  /*1800*/  LDCU UR6, c[0x0][0x38c] ;  /* 0x00007180ff0677ac */ /* 0x000ee20008000800 */
[----:B------:R-:W-:Y:S01]  /*1810*/  PLOP3.LUT P1, PT, P1, PT, PT, 0x8, 0x80 ;  /* 0x000000000080781c */ /* 0x000fe20000f2e170 */
[----:B------:R-:W4:Y:S01]  /*1820*/  LDCU UR48, c[0x0][0x390] ;  /* 0x00007200ff3077ac */ /* 0x000f220008000800 */
[----:B------:R-:W-:Y:S01]  /*1830*/  UISETP.NE.AND UP1, UPT, UR18, URZ, UPT ;  /* 0x000000ff1200728c */ /* 0x000fe2000bf25270 */
[----:B------:R-:W1:Y:S01]  /*1840*/  LDCU UR47, c[0x0][0x370] ;  /* 0x00006e00ff2f77ac */ /* 0x000e620008000800 */
[----:B--2---:R-:W-:Y:S02]  /*1850*/  UIADD3 UR5, UPT, UPT, UR5, 0x1f, URZ ;  /* 0x0000001f05057890 */ /* 0x004fe4000fffe0ff */
[----:B------:R-:W-:-:S02]  /*1860*/  USEL UR33, UR45, 0x2, UP1 ;  /* 0x000000022d217887 */ /* 0x000fc40008800000 */
[----:B------:R-:W-:Y:S01]  /*1870*/  USHF.R.S32.HI UR4, URZ, 0x1f, UR5 ;  /* 0x0000001fff047899 */ /* 0x000fe20008011405 */
[----:B------:R-:W2:Y:S03]  /*1880*/  LDCU.64 UR36, c[0x0][0x348] ;  /* 0x00006900ff2477ac */ /* 0x000ea60008000a00 */
[----:B------:R-:W-:Y:S02]  /*1890*/  ULEA.HI UR4, UR4, UR5, URZ, 0x5 ;  /* 0x0000000504047291 */ /* 0x000fe4000f8f28ff */
[----:B------:R-:W-:Y:S02]  /*18a0*/  USHF.L.U32 UR5, UR20, 0x5, URZ ;  /* 0x0000000514057899 */ /* 0x000fe400080006ff */
[----:B------:R-:W-:Y:S02]  /*18b0*/  USHF.R.S32.HI UR4, URZ, 0x5, UR4 ;  /* 0x00000005ff047899 */ /* 0x000fe40008011404 */
[----:B------:R-:W-:-:S02]  /*18c0*/  ULOP3.LUT UR50, UR5, 0x20, URZ, 0xc0, !UPT ;  /* 0x0000002005327892 */ /* 0x000fc4000f8ec0ff */
[----:B---3--:R-:W-:Y:S02]  /*18d0*/  UIMAD UR4, UR4, UR6, URZ ;  /* 0x00000006040472a4 */ /* 0x008fe4000f8e02ff */
[----:B------:R-:W-:Y:S02]  /*18e0*/  USHF.L.U32 UR51, UR20, 0x7, URZ ;  /* 0x0000000714337899 */ /* 0x000fe400080006ff */
[----:B----4-:R-:W-:Y:S01]  /*18f0*/  UIMAD UR48, UR4, UR48, URZ ;  /* 0x00000030043072a4 */ /* 0x010fe2000f8e02ff */
[----:B------:R-:W3:Y:S03]  /*1900*/  LDCU UR46, c[0x0][0x374] ;  /* 0x00006e80ff2e77ac */ /* 0x000ee60008000800 */
[----:B------:R-:W-:Y:S02]  /*1910*/  UISETP.NE.AND UP2, UPT, UR48, URZ, UPT ;  /* 0x000000ff3000728c */ /* 0x000fe4000bf45270 */
[----:B------:R-:W-:Y:S01]  /*1920*/  UISETP.LT.U32.AND UP0, UPT, UR48, 0x14, UPT ;  /* 0x000000143000788c */ /* 0x000fe2000bf01070 */
[----:B------:R-:W-:Y:S01]  /*1930*/  UMOV UR23, 0x1 ;  /* 0x0000000100177882 */ /* 0x000fe20000000000 */
[----:B------:R-:W-:-:S02]  /*1940*/  UMOV UR26, URZ ;  /* 0x000000ff001a7c82 */ /* 0x000fc40008000000 */
[----:B------:R-:W-:Y:S01]  /*1950*/  USEL UR4, UR48, 0x14, UP0 ;  /* 0x0000001430047887 */ /* 0x000fe20008000000 */
[----:B------:R-:W-:Y:S01]  /*1960*/  UMOV UR27, URZ ;  /* 0x000000ff001b7c82 */ /* 0x000fe20008000000 */
[----:B------:R-:W-:Y:S02]  /*1970*/  UMOV UR34, URZ ;  /* 0x000000ff00227c82 */ /* 0x000fe40008000000 */
[----:B------:R-:W-:Y:S02]  /*1980*/  UIADD3 UR5, UPT, UPT, UR4, -0x1, URZ ;  /* 0xffffffff04057890 */ /* 0x000fe4000fffe0ff */
[----:B------:R-:W-:Y:S02]  /*1990*/  @!UP2 UIADD3 UR5, UPT, UPT, UR4, URZ, URZ ;  /* 0x000000ff0405a290 */ /* 0x000fe4000fffe0ff */
[----:B------:R-:W-:Y:S02]  /*19a0*/  UIADD3 UR45, UPT, UPT, UR48, -UR4, URZ ;  /* 0x80000004302d7290 */ /* 0x000fe4000fffe0ff */
[----:B-123--:R-:W-:-:S12]  /*19b0*/  UIADD3 UR49, UPT, UPT, UR5, 0x1, URZ ;  /* 0x0000000105317890 */ /* 0x00efd8000fffe0ff */
.L_x_40:
[----:B------:R-:W1:Y:S01]  /*19c0*/  S2UR UR25, SR_CgaCtaId ;  /* 0x00000000001979c3 */ /* 0x000e620000008800 */
[----:B------:R-:W-:Y:S01]  /*19d0*/  UMOV UR4, 0x400 ;  /* 0x0000040000047882 */ /* 0x000fe20000000000 */
[----:B------:R-:W-:Y:S01]  /*19e0*/  MOV R0, UR23 ;  /* 0x0000001700007c02 */ /* 0x000fe20008000f00 */
[----:B------:R-:W-:Y:S02]  /*19f0*/  UISETP.NE.AND UP0, UPT, UR48, URZ, UPT ;  /* 0x000000ff3000728c */ /* 0x000fe4000bf05270 */
[----:B------:R-:W-:Y:S01]  /*1a00*/  ULEA UR10, UR28, UR50, 0x6 ;  /* 0x000000321c0a7291 */ /* 0x000fe2000f8e30ff */
[----:B------:R-:W-:Y:S01]  /*1a10*/  SHF.L.U32 R0, R0, 0x1f, RZ ;  /* 0x0000001f00007819 */ /* 0x000fe200000006ff */
[----:B------:R-:W-:Y:S01]  /*1a20*/  UMOV UR24, URZ ;  /* 0x000000ff00187c82 */ /* 0x000fe20008000000 */
[----:B------:R-:W-:Y:S01]  /*1a30*/  UMOV UR13, URZ ;  /* 0x000000ff000d7c82 */ /* 0x000fe20008000000 */
[----:B------:R-:W-:Y:S01]  /*1a40*/  UMOV UR12, URZ ;  /* 0x000000ff000c7c82 */ /* 0x000fe20008000000 */
[----:B-1----:R-:W-:-:S04]  /*1a50*/  ULEA UR25, UR25, UR4, 0x18 ;  /* 0x0000000419197291 */ /* 0x002fc8000f8ec0ff */
[----:B------:R-:W-:-:S09]  /*1a60*/  ULEA UR4, UR26, UR25, 0x3 ;  /* 0x000000191a047291 */ /* 0x000fd2000f8e18ff */
[----:B------:R1:W2:Y:S01]  /*1a70*/  SYNCS.PHASECHK.TRANS64.TRYWAIT P0, [UR4+0xa0], R0 ;  /* 0x0000a000ff0075a7 */ /* 0x0002a20008001104 */
[----:B------:R-:W-:-:S04]  /*1a80*/  ULEA.HI UR4, UR52, UR52, URZ, 0x1 ;  /* 0x0000003434047291 */ /* 0x000fc8000f8f08ff */
[----:B------:R-:W-:-:S04]  /*1a90*/  USHF.L.U32 UR4, UR4, 0x7, URZ ;  /* 0x0000000704047899 */ /* 0x000fc800080006ff */
[----:B------:R-:W-:-:S04]  /*1aa0*/  ULOP3.LUT UR4, UR4, 0xffffff00, URZ, 0xc0, !UPT ;  /* 0xffffff0004047892 */ /* 0x000fc8000f8ec0ff */
[----:B------:R-:W-:Y:S01]  /*1ab0*/  ULOP3.LUT UR35, UR4, 0x80, UR51, 0xf8, !UPT ;  /* 0x0000008004237892 */ /* 0x000fe2000f8ef833 */
[----:B------:R-:W-:Y:S11]  /*1ac0*/  BRA.U !UP0, `(.L_x_23) ;  /* 0x0000000508607547 */ /* 0x000ff6000b800000 */
[----:B------:R-:W3:Y:S01]  /*1ad0*/  LDCU.128 UR16, c[0x0][0x480] ;  /* 0x00009000ff1077ac */ /* 0x000ee20008000c00 */
[----:B------:R-:W4:Y:S01]  /*1ae0*/  LDCU.64 UR20, c[0x0][0x490] ;  /* 0x00009200ff1477ac */ /* 0x000f220008000a00 */
[----:B------:R-:W1:Y:S01]  /*1af0*/  LDCU.64 UR12, c[0x0][0x4b0] ;  /* 0x00009600ff0c77ac */ /* 0x000e620008000a00 */
[----:B------:R-:W1:Y:S01]  /*1b00*/  LDCU.64 UR8, c[0x0][0x4d0] ;  /* 0x00009a00ff0877ac */ /* 0x000e620008000a00 */
[----:B------:R-:W1:Y:S01]  /*1b10*/  LDCU UR43, c[0x0][0x390] ;  /* 0x00007200ff2b77ac */ /* 0x000e620008000800 */
[----:B---3--:R-:W-:Y:S02]  /*1b20*/  UIMAD.WIDE.U32 UR4, UR35, UR17, URZ ;  /* 0x00000011230472a5 */ /* 0x008fe4000f8e00ff */
[----:B------:R-:W-:Y:S01]  /*1b30*/  UISETP.NE.AND UP0, UPT, UR16, 0x1, UPT ;  /* 0x000000011000788c */ /* 0x000fe2000bf05270 */
[----:B------:R-:W3:Y:S04]  /*1b40*/  LDCU UR44, c[0x0][0x38c] ;  /* 0x00007180ff2c77ac */ /* 0x000ee80008000800 */
[----:B------:R-:W-:Y:S01]  /*1b50*/  UMOV UR4, UR5 ;  /* 0x0000000500047c82 */ /* 0x000fe20008000000 */
[----:B------:R-:W1:Y:S01]  /*1b60*/  LDCU.64 UR14, c[0x0][0x4b8] ;  /* 0x00009700ff0e77ac */ /* 0x000e620008000a00 */
[----:B------:R-:W-:-:S02]  /*1b70*/  USHF.R.U32.HI UR6, URZ, UR18, UR4 ;  /* 0x00000012ff067299 */ /* 0x000fc40008011604 */
[----:B------:R-:W-:Y:S02]  /*1b80*/  UIADD3 UR34, UPT, UPT, UR49, UR27, URZ ;  /* 0x0000001b31227290 */ /* 0x000fe4000fffe0ff */
[----:B------:R-:W-:Y:S02]  /*1b90*/  USEL UR6, UR35, UR6, !UP0 ;  /* 0x0000000623067287 */ /* 0x000fe4000c000000 */
[----:B------:R-:W-:Y:S02]  /*1ba0*/  UISETP.NE.AND UP0, UPT, UR19, 0x1, UPT ;  /* 0x000000011300788c */ /* 0x000fe4000bf05270 */
[----:B----4-:R-:W-:Y:S02]  /*1bb0*/  UIMAD.WIDE.U32 UR4, UR6, UR20, URZ ;  /* 0x00000014060472a5 */ /* 0x010fe4000f8e00ff */
[----:B------:R-:W-:Y:S01]  /*1bc0*/  UIADD3 UR7, UPT, UPT, -UR6, URZ, URZ ;  /* 0x000000ff06077290 */ /* 0x000fe2000fffe1ff */
[----:B------:R-:W-:-:S03]  /*1bd0*/  UMOV UR24, URZ ;  /* 0x000000ff00187c82 */ /* 0x000fc60008000000 */
[----:B------:R-:W-:Y:S01]  /*1be0*/  UIMAD UR7, UR16, UR7, UR35 ;  /* 0x00000007100772a4 */ /* 0x000fe2000f8e0223 */
[----:B------:R-:W-:Y:S02]  /*1bf0*/  UMOV UR4, UR5 ;  /* 0x0000000500047c82 */ /* 0x000fe40008000000 */
[----:B------:R-:W-:Y:S02]  /*1c00*/  USHF.R.U32.HI UR21, URZ, UR21, UR4 ;  /* 0x00000015ff157299 */ /* 0x000fe40008011604 */
[----:B------:R-:W4:Y:S02]  /*1c10*/  LDCU.64 UR4, c[0x0][0x4d8] ;  /* 0x00009b00ff0477ac */ /* 0x000f240008000a00 */
[----:B------:R-:W-:-:S04]  /*1c20*/  USEL UR21, UR6, UR21, !UP0 ;  /* 0x0000001506157287 */ /* 0x000fc8000c000000 */
[----:B------:R-:W-:-:S04]  /*1c30*/  UIADD3 UR20, UPT, UPT, -UR21, URZ, URZ ;  /* 0x000000ff15147290 */ /* 0x000fc8000fffe1ff */
[----:B------:R-:W-:Y:S02]  /*1c40*/  UIMAD UR20, UR19, UR20, UR6 ;  /* 0x00000014131472a4 */ /* 0x000fe4000f8e0206 */
[----:B-1----:R-:W-:Y:S02]  /*1c50*/  UIMAD UR19, UR7, UR12, UR8 ;  /* 0x0000000c071372a4 */ /* 0x002fe4000f8e0208 */
[----:B------:R-:W-:Y:S01]  /*1c60*/  UIMAD UR20, UR20, UR13, UR9 ;  /* 0x0000000d141472a4 */ /* 0x000fe2000f8e0209 */
[----:B------:R-:W-:Y:S01]  /*1c70*/  UMOV UR6, UR26 ;  /* 0x0000001a00067c82 */ /* 0x000fe20008000000 */
[----:B------:R-:W-:Y:S01]  /*1c80*/  UMOV UR12, URZ ;  /* 0x000000ff000c7c82 */ /* 0x000fe20008000000 */
[----:B---3--:R-:W-:-:S09]  /*1c90*/  UMOV UR13, URZ ;  /* 0x000000ff000d7c82 */ /* 0x008fd20008000000 */
.L_x_29:
[----:B------:R-:W-:Y:S01]  /*1ca0*/  @!P3 MOV R3, 0x5000 ;  /* 0x000050000003b802 */ /* 0x000fe20000000f00 */
[----:B------:R-:W-:Y:S01]  /*1cb0*/  ULEA UR17, UR6, UR25, 0x3 ;  /* 0x0000001906117291 */ /* 0x000fe2000f8e18ff */
[----:B-12---:R-:W-:Y:S11]  /*1cc0*/  @P0 BRA `(.L_x_24) ;  /* 0x0000000000100947 */ /* 0x006ff60003800000 */
[----:B------:R-:W-:Y:S04]  /*1cd0*/  MOV R0, UR23 ;  /* 0x0000001700007c02 */ /* 0x000fe80008000f00 */
[----:B------:R-:W-:Y:S04]  /*1ce0*/  SHF.L.U32 R5, R0, 0x1f, RZ ;  /* 0x0000001f00057819 */ /* 0x000fe800000006ff */
[----:B------:R-:W1:Y:S02]  /*1cf0*/  SYNCS.PHASECHK.TRANS64.TRYWAIT P0, [UR17+0xa0], R5 ;  /* 0x0000a005ff0075a7 */ /* 0x000e640008001111 */
[----:B-1----:R-:W-:Y:S05]  /*1d00*/  @!P0 BRA `(.L_x_25) ;  /* 0x0000007000848947 */ /* 0x002fea0003800000 */
.L_x_24:
[----:B------:R2:W-:Y:S01]  /*1d10*/  @!P3 SYNCS.ARRIVE.TRANS64 RZ, [UR17], R3 ;  /* 0x00000003ffffb9a7 */ /* 0x0005e20008000011 */
[----:B------:R-:W-:Y:S04]  /*1d20*/  ULOP3.LUT UR7, UR33, 0x2, URZ, 0xfc, !UPT ;  /* 0x0000000221077892 */ /* 0x000fe8000f8efcff */
[----:B------:R-:W-:Y:S09]  /*1d30*/  UISETP.NE.AND UP0, UPT, UR7, 0x2, UPT ;  /* 0x000000020700788c */ /* 0x000ff2000bf05270 */
[----:B------:R-:W-:Y:S05]  /*1d40*/  BRA.U UP0, `(.L_x_26) ;  /* 0x0000000100047547 */ /* 0x000fea000b800000 */
[----:B----4-:R-:W-:Y:S05]  /*1d50*/  BPT.TRAP 0x1 ;  /* 0x000000040000795c */ /* 0x010fea0000300000 */
.L_x_26:
[----:B------:R-:W-:Y:S04]  /*1d60*/  BSSY.RECONVERGENT B0, `(.L_x_27) ;  /* 0x0000003000007945 */ /* 0x000fe80003800200 */
[----:B------:R-:W-:Y:S05]  /*1d70*/  @P2 BRA `(.L_x_28) ;  /* 0x0000000000042947 */ /* 0x000fea0003800000 */
[----:B----4-:R-:W-:Y:S05]  /*1d80*/  BPT.TRAP 0x1 ;  /* 0x000000040000795c */ /* 0x010fea0000300000 */
.L_x_28:
[----:B----4-:R-:W-:Y:S05]  /*1d90*/  BSYNC.RECONVERGENT B0 ;  /* 0x0000000000007941 */ /* 0x010fea0003800200 */
.L_x_27:
[----:B------:R-:W-:Y:S02]  /*1da0*/  UIADD3 UR7, UPT, UPT, UR6, 0x1, URZ ;  /* 0x0000000106077890 */ /* 0x000fe4000fffe0ff */
[----:B------:R-:W-:Y:S02]  /*1db0*/  ULEA UR16, UR6, UR25, 0xd ;  /* 0x0000001906107291 */ /* 0x000fe4000f8e68ff */
[----:B------:R-:W-:Y:S02]  /*1dc0*/  UISETP.NE.AND UP0, UPT, UR7, 0x14, UPT ;  /* 0x000000140700788c */ /* 0x000fe4000bf05270 */
[----:B------:R-:W-:Y:S02]  /*1dd0*/  UIADD3 UR30, UP1, UPT, UR36, 0x80, URZ ;  /* 0x00000080241e7890 */ /* 0x000fe4000ff3e0ff */
[----:B------:R-:W-:Y:S02]  /*1de0*/  USEL UR8, URZ, 0x1, UP0 ;  /* 0x00000001ff087887 */ /* 0x000fe40008000000 */
[----:B------:R-:W-:Y:S02]  /*1df0*/  USEL UR26, UR7, URZ, UP0 ;  /* 0x000000ff071a7287 */ /* 0x000fe40008000000 */
[----:B------:R-:W-:Y:S02]  /*1e00*/  ULOP3.LUT UR23, UR23, UR8, URZ, 0x3c, !UPT ;  /* 0x0000000817177292 */ /* 0x000fe4000f8e3cff */
[----:B------:R-:W-:Y:S02]  /*1e10*/  ULEA UR7, UR26, UR25, 0x3 ;  /* 0x000000191a077291 */ /* 0x000fe4000f8e18ff */
[----:B------:R-:W-:Y:S02]  /*1e20*/  ULEA UR8, UR6, UR25, 0xb ;  /* 0x0000001906087291 */ /* 0x000fe4000f8e58ff */
[----:B------:R-:W-:Y:S01]  /*1e30*/  ULOP3.LUT UR17, UR17, 0xfefffff8, URZ, 0xc0, !UPT ;  /* 0xfefffff811117892 */ /* 0x000fe2000f8ec0ff */
[----:B-1----:R-:W-:Y:S01]  /*1e40*/  MOV R0, UR23 ;  /* 0x0000001700007c02 */ /* 0x002fe20008000f00 */
[----:B------:R-:W-:Y:S02]  /*1e50*/  USHF.L.U32 UR18, UR24, 0x5, URZ ;  /* 0x0000000518127899 */ /* 0x000fe400080006ff */
[----:B------:R-:W-:Y:S01]  /*1e60*/  UIADD3.X UR31, UPT, UPT, URZ, UR37, URZ, UP1, !UPT ;  /* 0x00000025ff1f7290 */ /* 0x000fe20008ffe4ff */
[----:B--2---:R-:W-:Y:S01]  /*1e70*/  SHF.L.U32 R3, R0, 0x1f, RZ ;  /* 0x0000001f00037819 */ /* 0x004fe200000006ff */
[----:B------:R-:W-:Y:S02]  /*1e80*/  UIADD3 UR16, UPT, UPT, UR16, 0x6400, URZ ;  /* 0x0000640010107890 */ /* 0x000fe4000fffe0ff */
[----:B------:R-:W-:Y:S01]  /*1e90*/  UIADD3 UR28, UP0, UPT, UR36, 0x180, URZ ;  /* 0x00000180241c7890 */ /* 0x000fe2000ff1e0ff */
[----:B------:R3:W1:Y:S01]  /*1ea0*/  SYNCS.PHASECHK.TRANS64.TRYWAIT P0, [UR7+0xa0], R3 ;  /* 0x0000a003ff0075a7 */ /* 0x0006620008001107 */
[----:B------:R-:W-:Y:S02]  /*1eb0*/  UIMAD UR7, UR12, UR14, UR4 ;  /* 0x0000000e0c0772a4 */ /* 0x000fe4000f8e0204 */
[----:B------:R-:W-:Y:S02]  /*1ec0*/  UIMAD UR6, UR13, UR15, UR5 ;  /* 0x0000000f0d0672a4 */ /* 0x000fe4000f8e0205 */
[----:B------:R-:W-:Y:S02]  /*1ed0*/  UIADD3.X UR29, UPT, UPT, URZ, UR37, URZ, UP0, !UPT ;  /* 0x00000025ff1d7290 */ /* 0x000fe400087fe4ff */
[----:B------:R-:W-:Y:S02]  /*1ee0*/  UPRMT UR6, UR7, 0x40, UR6 ;  /* 0x0000004007067896 */ /* 0x000fe40008000006 */
[----:B------:R-:W-:Y:S02]  /*1ef0*/  UIADD3 UR8, UPT, UPT, UR8, 0x2e400, URZ ;  /* 0x0002e40008087890 */ /* 0x000fe4000fffe0ff */
[----:B------:R-:W-:Y:S02]  /*1f00*/  UPRMT UR6, UR6, 0x5410, URZ ;  /* 0x0000541006067896 */ /* 0x000fe400080000ff */
[----:B------:R-:W-:Y:S02]  /*1f10*/  UIADD3 UR32, UPT, UPT, UR12, 0x1, URZ ;  /* 0x000000010c207890 */ /* 0x000fe4000fffe0ff */
[----:B------:R-:W-:Y:S02]  /*1f20*/  UIADD3 UR22, UPT, UPT, UR13, 0x1, URZ ;  /* 0x000000010d167890 */ /* 0x000fe4000fffe0ff */
[----:B------:R-:W-:Y:S02]  /*1f30*/  UISETP.NE.AND UP2, UPT, UR32, UR44, UPT ;  /* 0x0000002c2000728c */ /* 0x000fe4000bf45270 */
[----:B------:R-:W-:Y:S02]  /*1f40*/  UIADD3 UR27, UPT, UPT, UR27, 0x1, URZ ;  /* 0x000000011b1b7890 */ /* 0x000fe4000fffe0ff */
[----:B------:R-:W-:Y:S01]  /*1f50*/  UIADD3 UR7, UPT, UPT, UR24, 0x1, URZ ;  /* 0x0000000118077890 */ /* 0x000fe2000fffe0ff */
[----:B------:R-:W-:Y:S01]  /*1f60*/  UMOV UR40, 0x0 ;  /* 0x0000000000287882 */ /* 0x000fe20000000000 */
[----:B------:R-:W-:Y:S01]  /*1f70*/  UMOV UR41, 0x10000000 ;  /* 0x1000000000297882 */ /* 0x000fe20000000000 */
[----:B------:R-:W-:Y:S01]  /*1f80*/  UMOV UR9, UR17 ;  /* 0x0000001100097c82 */ /* 0x000fe20008000000 */
[----:B------:R2:W-:Y:S01]  /*1f90*/  UTMALDG.4D.IM2COL.2CTA [UR16], [UR30], UR6, desc[UR40] ;  /* 0x000028101e0073b4 */ /* 0x0005e20008259006 */
[----:B------:R-:W-:Y:S02]  /*1fa0*/  UMOV UR11, UR18 ;  /* 0x00000012000b7c82 */ /* 0x000fe40008000000 */
[----:B------:R-:W-:Y:S04]  /*1fb0*/  @UP2 UIADD3 UR22, UPT, UPT, UR13, URZ, URZ ;  /* 0x000000ff0d162290 */ /* 0x000fe8000fffe0ff */
[----:B------:R-:W-:Y:S01]  /*1fc0*/  UISETP.NE.AND UP0, UPT, UR22, UR43, UPT ;  /* 0x0000002b1600728c */ /* 0x000fe2000bf05270 */
[----:B------:R4:W-:Y:S10]  /*1fd0*/  UTMALDG.4D.2CTA [UR8], [UR28], desc[UR40] ;  /* 0x000028081c0075b4 */ /* 0x0009f40008219000 */
[----:B------:R-:W-:Y:S07]  /*1fe0*/  @UP0 UIADD3 UR7, UPT, UPT, UR24, URZ, URZ ;  /* 0x000000ff18070290 */ /* 0x000fee000fffe0ff */
[----:B------:R-:W-:Y:S01]  /*1ff0*/  UMOV UR24, UR7 ;  /* 0x0000000700187c82 */ /* 0x000fe20008000000 */
[----:B--2---:R-:W-:Y:S01]  /*2000*/  UMOV UR6, UR26 ;  /* 0x0000001a00067c82 */ /* 0x004fe20008000000 */
[----:B----4-:R-:W-:Y:S02]  /*2010*/  USEL UR13, UR22, URZ, UP0 ;  /* 0x000000ff160d7287 */ /* 0x010fe40008000000 */
[----:B------:R-:W-:Y:S02]  /*2020*/  UISETP.NE.AND UP0, UPT, UR27, UR34, UPT ;  /* 0x000000221b00728c */ /* 0x000fe4000bf05270 */
[----:B------:R-:W-:Y:S07]  /*2030*/  USEL UR12, UR32, URZ, UP2 ;  /* 0x000000ff200c7287 */ /* 0x000fee0009000000 */
[----:B---3--:R-:W-:Y:S05]  /*2040*/  BRA.U UP0, `(.L_x_29) ;  /* 0xfffffffd00147547 */ /* 0x008fea000b83ffff */
.L_x_23:
[----:B------:R-:W-:Y:S01]  /*2050*/  ULEA UR4, UR26, UR25, 0x3 ;  /* 0x000000191a047291 */ /* 0x000fe2000f8e18ff */
[----:B-1----:R-:W-:Y:S01]  /*2060*/  MOV R0, UR23 ;  /* 0x0000001700007c02 */ /* 0x002fe20008000f00 */
[----:B------:R-:W-:Y:S01]  /*2070*/  @!P1 SYNCS.ARRIVE.TRANS64.A1T0 RZ, [UR25+0x178], RZ ;  /* 0x000178ffffff99a7 */ /* 0x000fe20008100019 */
[----:B------:R-:W-:Y:S02]  /*2080*/  UISETP.GE.AND UP0, UPT, UR45, 0x1, UPT ;  /* 0x000000012d00788c */ /* 0x000fe4000bf06270 */
[----:B------:R-:W-:-:S04]  /*2090*/  SHF.L.U32 R0, R0, 0x1f, RZ ;  /* 0x0000001f00007819 */ /* 0x000fc800000006ff */
[----:B--2---:R1:W2:Y:S03]  /*20a0*/  SYNCS.PHASECHK.TRANS64.TRYWAIT P0, [UR4+0xa0], R0 ;  /* 0x0000a000ff0075a7 */ /* 0x0042a60008001104 */
[----:B------:R-:W-:Y:S05]  /*20b0*/  BRA.U !UP0, `(.L_x_30) ;  /* 0x00000005085c7547 */ /* 0x000fea000b800000 */
        /* <DEDUP_REMOVED lines=16> */
[----:B------:R-:W-:-:S03]  /*21c0*/  UMOV UR32, UR45 ;  /* 0x0000002d00207c82 */ /* 0x000fc60008000000 */
        /* <DEDUP_REMOVED lines=9> */
[----:B---3--:R-:W-:-:S11]  /*2260*/  UMOV UR6, UR26 ;  /* 0x0000001a00067c82 */ /* 0x008fd60008000000 */
.L_x_36:
[----:B------:R-:W-:Y:S01]  /*2270*/  @!P3 MOV R3, 0x5000 ;  /* 0x000050000003b802 */ /* 0x000fe20000000f00 */
[----:B------:R-:W-:Y:S01]  /*2280*/  ULEA UR17, UR6, UR25, 0x3 ;  /* 0x0000001906117291 */ /* 0x000fe2000f8e18ff */
[----:B-12---:R-:W-:Y:S11]  /*2290*/  @P0 BRA `(.L_x_31) ;  /* 0x0000000000100947 */ /* 0x006ff60003800000 */
[----:B------:R-:W-:Y:S04]  /*22a0*/  MOV R0, UR23 ;  /* 0x0000001700007c02 */ /* 0x000fe80008000f00 */
[----:B------:R-:W-:Y:S04]  /*22b0*/  SHF.L.U32 R5, R0, 0x1f, RZ ;  /* 0x0000001f00057819 */ /* 0x000fe800000006ff */
[----:B------:R-:W1:Y:S02]  /*22c0*/  SYNCS.PHASECHK.TRANS64.TRYWAIT P0, [UR17+0xa0], R5 ;  /* 0x0000a005ff0075a7 */ /* 0x000e640008001111 */
[----:B-1----:R-:W-:Y:S05]  /*22d0*/  @!P0 BRA `(.L_x_32) ;  /* 0x0000006c00288947 */ /* 0x002fea0003800000 */
.L_x_31:
[----:B------:R2:W-:Y:S01]  /*22e0*/  @!P3 SYNCS.ARRIVE.TRANS64 RZ, [UR17], R3 ;  /* 0x00000003ffffb9a7 */ /* 0x0005e20008000011 */
[----:B------:R-:W-:Y:S04]  /*22f0*/  ULOP3.LUT UR7, UR33, 0x2, URZ, 0xfc, !UPT ;  /* 0x0000000221077892 */ /* 0x000fe8000f8efcff */
[----:B------:R-:W-:Y:S09]  /*2300*/  UISETP.NE.AND UP0, UPT, UR7, 0x2, UPT ;  /* 0x000000020700788c */ /* 0x000ff2000bf05270 */
[----:B------:R-:W-:Y:S05]  /*2310*/  BRA.U UP0, `(.L_x_33) ;  /* 0x0000000100047547 */ /* 0x000fea000b800000 */
[----:B----4-:R-:W-:Y:S05]  /*2320*/  BPT.TRAP 0x1 ;  /* 0x000000040000795c */ /* 0x010fea0000300000 */
.L_x_33:
[----:B------:R-:W-:Y:S04]  /*2330*/  BSSY.RECONVERGENT B0, `(.L_x_34) ;  /* 0x0000003000007945 */ /* 0x000fe80003800200 */
[----:B------:R-:W-:Y:S05]  /*2340*/  @P2 BRA `(.L_x_35) ;  /* 0x0000000000042947 */ /* 0x000fea0003800000 */
[----:B----4-:R-:W-:Y:S05]  /*2350*/  BPT.TRAP 0x1 ;  /* 0x000000040000795c */ /* 0x010fea0000300000 */
.L_x_35:
[----:B----4-:R-:W-:Y:S05]  /*2360*/  BSYNC.RECONVERGENT B0 ;  /* 0x0000000000007941 */ /* 0x010fea0003800200 */
.L_x_34:
        /* <DEDUP_REMOVED lines=26> */
[----:B------:R-:W-:Y:S01]  /*2510*/  UIADD3 UR7, UPT, UPT, UR24, 0x1, URZ ;  /* 0x0000000118077890 */ /* 0x000fe2000fffe0ff */
[----:B------:R-:W-:Y:S01]  /*2520*/  UMOV UR40, 0x0 ;  /* 0x0000000000287882 */ /* 0x000fe20000000000 */
[----:B------:R-:W-:Y:S01]  /*2530*/  UMOV UR41, 0x10000000 ;  /* 0x1000000000297882 */ /* 0x000fe20000000000 */
[----:B------:R-:W-:Y:S01]  /*2540*/  UMOV UR9, UR17 ;  /* 0x0000001100097c82 */ /* 0x000fe20008000000 */
[----:B------:R2:W-:Y:S01]  /*2550*/  UTMALDG.4D.IM2COL.2CTA [UR16], [UR30], UR6, desc[UR40] ;  /* 0x000028101e0073b4 */ /* 0x0005e20008259006 */
[----:B------:R-:W-:Y:S04]  /*2560*/  UMOV UR11, UR18 ;  /* 0x00000012000b7c82 */ /* 0x000fe80008000000 */
[----:B------:R-:W-:Y:S04]  /*2570*/  @UP2 UIADD3 UR22, UPT, UPT, UR13, URZ, URZ ;  /* 0x000000ff0d162290 */ /* 0x000fe8000fffe0ff */
[----:B------:R-:W-:Y:S01]  /*2580*/  UISETP.NE.AND UP0, UPT, UR22, UR43, UPT ;  /* 0x0000002b1600728c */ /* 0x000fe2000bf05270 */
[----:B------:R4:W-:Y:S10]  /*2590*/  UTMALDG.4D.2CTA [UR8], [UR28], desc[UR40] ;  /* 0x000028081c0075b4 */ /* 0x0009f40008219000 */
[----:B------:R-:W-:Y:S07]  /*25a0*/  @UP0 UIADD3 UR7, UPT, UPT, UR24, URZ, URZ ;  /* 0x000000ff18070290 */ /* 0x000fee000fffe0ff */
[----:B------:R-:W-:Y:S01]  /*25b0*/  UMOV UR24, UR7 ;  /* 0x0000000700187c82 */ /* 0x000fe20008000000 */
[----:B--2---:R-:W-:Y:S02]  /*25c0*/  UIADD3 UR6, UPT, UPT, UR32, -0x1, URZ ;  /* 0xffffffff20067890 */ /* 0x004fe4000fffe0ff */
[----:B----4-:R-:W-:Y:S02]  /*25d0*/  USEL UR13, UR22, URZ, UP0 ;  /* 0x000000ff160d7287 */ /* 0x010fe40008000000 */
[----:B------:R-:W-:Y:S02]  /*25e0*/  UISETP.GT.U32.AND UP0, UPT, UR32, 0x1, UPT ;  /* 0x000000012000788c */ /* 0x000fe4000bf04070 */
[----:B------:R-:W-:Y:S01]  /*25f0*/  USEL UR12, UR27, URZ, UP2 ;  /* 0x000000ff1b0c7287 */ /* 0x000fe20009000000 */
[----:B------:R-:W-:Y:S01]  /*2600*/  UMOV UR32, UR6 ;  /* 0x0000000600207c82 */ /* 0x000fe20008000000 */
[----:B------:R-:W-:Y:S05]  /*2610*/  UMOV UR6, UR26 ;  /* 0x0000001a00067c82 */ /* 0x000fea0008000000 */
[----:B---3--:R-:W-:Y:S05]  /*2620*/  BRA.U UP0, `(.L_x_36) ;  /* 0xfffffffd00107547 */ /* 0x008fea000b83ffff */
.L_x_30:
[----:B------:R-:W-:Y:S01]  /*2630*/  SHF.L.U32 R3, R2, 0x1f, RZ ;  /* 0x0000001f02037819 */ /* 0x000fe200000006ff */
[----:B------:R-:W-:-:S03]  /*2640*/  NOP ;  /* 0x0000000000007918 */ /* 0x000fc60000000000 */
[----:B-12---:R-:W1:Y:S02]  /*2650*/  SYNCS.PHASECHK.TRANS64.TRYWAIT P0, [UR25+0x180], R3 ;  /* 0x00018003ff0075a7 */ /* 0x006e640008001119 */
[----:B-1----:R-:W-:Y:S05]  /*2660*/  @!P0 BRA `(.L_x_37) ;  /* 0x00000068005c8947 */ /* 0x002fea0003800000 */
.L_x_146:
[----:B------:R-:W2:Y:S01]  /*2670*/  LDS.128 R4, [UR25+0x1c0] ;  /* 0x0001c019ff047984 */ /* 0x000ea20008000c00 */
[----:B------:R-:W-:Y:S02]  /*2680*/  UIADD3 UR4, UPT, UPT, UR25, 0x188, URZ ;  /* 0x0000018819047890 */ /* 0x000fe4000fffe0ff */
[----:B------:R-:W-:Y:S01]  /*2690*/  UISETP.GE.AND UP0, UPT, UR39, 0x1, UPT ;  /* 0x000000012700788c */ /* 0x000fe2000bf06270 */
[----:B------:R-:W-:Y:S01]  /*26a0*/  @!PT LDS RZ, [RZ] ;  /* 0x00000000fffff984 */ /* 0x000fe20000000800 */
[----:B------:R-:W-:Y:S01]  /*26b0*/  @!PT LDS RZ, [RZ] ;  /* 0x00000000fffff984 */ /* 0x000fe20000000800 */
[----:B------:R-:W-:Y:S01]  /*26c0*/  @!PT LDS RZ, [RZ] ;  /* 0x00000000fffff984 */ /* 0x000fe20000000800 */
[----:B------:R-:W-:Y:S01]  /*26d0*/  @!PT LDS RZ, [RZ] ;  /* 0x00000000fffff984 */ /* 0x000fe20000000800 */
[----:B------:R3:W-:Y:S06]  /*26e0*/  MEMBAR.ALL.CTA ;  /* 0x0000000000007992 */ /* 0x0007ec0000008000 */
[----:B---3--:R-:W3:Y:S01]  /*26f0*/  FENCE.VIEW.ASYNC.S ;  /* 0x00000000000073c6 */ /* 0x008ee20000000000 */
[----:B------:R-:W-:-:S09]  /*2700*/  UPRMT UR4, URZ, 0x654, UR4 ;  /* 0x00000654ff047896 */ /* 0x000fd20008000004 */
[----:B---3--:R-:W-:Y:S01]  /*2710*/  SYNCS.ARRIVE.TRANS64.RED.A1T0 RZ, [UR4], RZ ;  /* 0x000000ffffff79a7 */ /* 0x008fe20008100404 */
[----:B--2---:R-:W-:-:S13]  /*2720*/  LOP3.LUT P0, RZ, R6, 0x1, RZ, 0xc0, !PT ;  /* 0x0000000106ff7812 */ /* 0x004fda000780c0ff */
[----:B------:R-:W-:Y:S01]  /*2730*/  VOTEU.ANY UP1, P0 ;  /* 0x0000000000ff7886 */ /* 0x000fe20000020100 */
[----:B------:R-:W-:-:S13]  /*2740*/  PLOP3.LUT P0, PT, PT, PT, UP1, 0x80, 0x8 ;  /* 0x000000000008781c */ /* 0x000fda0003f0f018 */
[----:B-1----:R-:W-:Y:S02]  /*2750*/  @P0 MOV R0, R4 ;  /* 0x0000000400000202 */ /* 0x002fe40000000f00 */
[----:B------:R-:W-:Y:S02]  /*2760*/  @P0 LOP3.LUT R4, R5, 0xffff, RZ, 0xc0, !PT ;  /* 0x0000ffff05040812 */ /* 0x000fe400078ec0ff */
[----:B------:R-:W-:Y:S02]  /*2770*/  @P0 R2UR UR6, R0 ;  /* 0x00000000000602ca */ /* 0x000fe400000e0000 */
[----:B------:R-:W-:-:S11]  /*2780*/  @P0 R2UR UR5, R4 ;  /* 0x00000000040502ca */ /* 0x000fd600000e0000 */
[----:B------:R-:W-:Y:S02]  /*2790*/  @UP1 UMOV UR42, UR6 ;  /* 0x00000006002a1c82 */ /* 0x000fe40008000000 */
[----:B------:R-:W-:Y:S01]  /*27a0*/  @UP1 UMOV UR38, UR5 ;  /* 0x0000000500261c82 */ /* 0x000fe20008000000 */
[----:B------:R-:W-:Y:S05]  /*27b0*/  BRA.U !UP0, `(.L_x_38) ;  /* 0x0000000108d47547 */ /* 0x000fea000b800000 */
[----:B------:R-:W1:Y:S01]  /*27c0*/  LDCU.128 UR16, c[0x0][0xb10] ;  /* 0x00016200ff1077ac */ /* 0x000e620008000c00 */
[----:B------:R-:W2:Y:S01]  /*27d0*/  LDCU UR21, c[0x0][0xb20] ;  /* 0x00016400ff1577ac */ /* 0x000ea20008000800 */
[----:B------:R-:W3:Y:S01]  /*27e0*/  LDCU UR20, c[0x0][0xb0c] ;  /* 0x00016180ff1477ac */ /* 0x000ee20008000800 */
[----:B------:R-:W4:Y:S01]  /*27f0*/  LDCU.64 UR8, c[0x0][0xb28] ;  /* 0x00016500ff0877ac */ /* 0x000f220008000a00 */
[----:B------:R-:W-:Y:S02]  /*2800*/  UISETP.NE.AND UP3, UPT, UR39, 0x1, UPT ;  /* 0x000000012700788c */ /* 0x000fe4000bf65270 */
[----:B-1----:R-:W-:Y:S02]  /*2810*/  UIMAD.WIDE.U32 UR4, UR46, UR19, URZ ;  /* 0x000000132e0472a5 */ /* 0x002fe4000f8e00ff */
[----:B------:R-:W-:Y:S02]  /*2820*/  UIMAD.WIDE.U32 UR6, UR47, UR16, URZ ;  /* 0x000000102f0672a5 */ /* 0x000fe4000f8e00ff */
[----:B------:R-:W-:-:S02]  /*2830*/  UISETP.NE.AND UP0, UPT, UR18, 0x1, UPT ;  /* 0x000000011200788c */ /* 0x000fc4000bf05270 */
[----:B------:R-:W-:Y:S01]  /*2840*/  UIMAD.WIDE.U32 UR14, UR38, UR19, URZ ;  /* 0x00000013260e72a5 */ /* 0x000fe2000f8e00ff */
[----:B------:R-:W-:Y:S01]  /*2850*/  UMOV UR4, UR5 ;  /* 0x0000000500047c82 */ /* 0x000fe20008000000 */
[----:B---3--:R-:W-:Y:S02]  /*2860*/  UISETP.NE.AND UP2, UPT, UR20, 0x1, UPT ;  /* 0x000000011400788c */ /* 0x008fe4000bf45270 */
[----:B--2---:R-:W-:Y:S02]  /*2870*/  USHF.R.U32.HI UR5, URZ, UR21, UR4 ;  /* 0x00000015ff057299 */ /* 0x004fe40008011604 */
[----:B------:R-:W-:Y:S01]  /*2880*/  UIMAD.WIDE.U32 UR12, UR42, UR16, URZ ;  /* 0x000000102a0c72a5 */ /* 0x000fe2000f8e00ff */
[----:B------:R-:W-:Y:S01]  /*2890*/  UMOV UR4, UR7 ;  /* 0x0000000700047c82 */ /* 0x000fe20008000000 */
[----:B------:R-:W-:Y:S02]  /*28a0*/  USEL UR5, UR46, UR5, !UP0 ;  /* 0x000000052e057287 */ /* 0x000fe4000c000000 */
[----:B------:R-:W-:-:S02]  /*28b0*/  USHF.R.U32.HI UR4, URZ, UR17, UR4 ;  /* 0x00000011ff047299 */ /* 0x000fc40008011604 */
[----:B----4-:R-:W-:Y:S02]  /*28c0*/  UIMAD.WIDE.U32 UR10, UR5, UR8, URZ ;  /* 0x00000008050a72a5 */ /* 0x010fe4000f8e00ff */
[----:B------:R-:W-:Y:S01]  /*28d0*/  USEL UR6, UR47, UR4, !UP2 ;  /* 0x000000042f067287 */ /* 0x000fe2000d000000 */
[----:B------:R-:W-:Y:S02]  /*28e0*/  UMOV UR12, UR13 ;  /* 0x0000000d000c7c82 */ /* 0x000fe40008000000 */
[----:B------:R-:W-:Y:S01]  /*28f0*/  UMOV UR4, UR15 ;  /* 0x0000000f00047c82 */ /* 0x000fe20008000000 */
[----:B------:R-:W-:Y:S01]  /*2900*/  UIMAD.WIDE.U32 UR14, UR6, UR8, URZ ;  /* 0x00000008060e72a5 */ /* 0x000fe2000f8e00ff */
[----:B------:R-:W-:Y:S01]  /*2910*/  UMOV UR10, UR11 ;  /* 0x0000000b000a7c82 */ /* 0x000fe20008000000 */
[----:B------:R-:W-:Y:S02]  /*2920*/  USHF.R.U32.HI UR4, URZ, UR21, UR4 ;  /* 0x00000015ff047299 */ /* 0x000fe40008011604 */
[----:B------:R-:W-:-:S03]  /*2930*/  @UP3 USHF.R.U32.HI UR5, URZ, UR9, UR10 ;  /* 0x00000009ff053299 */ /* 0x000fc6000801160a */
[----:B------:R-:W-:Y:S01]  /*2940*/  UMOV UR14, UR15 ;  /* 0x0000000f000e7c82 */ /* 0x000fe20008000000 */
[----:B------:R-:W-:Y:S02]  /*2950*/  USHF.R.U32.HI UR17, URZ, UR17, UR12 ;  /* 0x00000011ff117299 */ /* 0x000fe4000801160c */
[----:B------:R-:W-:Y:S02]  /*2960*/  USEL UR4, UR38, UR4, !UP0 ;  /* 0x0000000426047287 */ /* 0x000fe4000c000000 */
[----:B------:R-:W-:Y:S02]  /*2970*/  @UP3 USHF.R.U32.HI UR6, URZ, UR9, UR14 ;  /* 0x00000009ff063299 */ /* 0x000fe4000801160e */
[----:B------:R-:W-:Y:S02]  /*2980*/  UIMAD UR7, UR39, UR5, URZ ;  /* 0x00000005270772a4 */ /* 0x000fe4000f8e02ff */
[----:B------:R-:W-:Y:S02]  /*2990*/  USEL UR5, UR42, UR17, !UP2 ;  /* 0x000000112a057287 */ /* 0x000fe4000d000000 */
[----:B------:R-:W-:-:S02]  /*29a0*/  UIMAD UR10, UR39, UR6, URZ ;  /* 0x00000006270a72a4 */ /* 0x000fc4000f8e02ff */
[----:B------:R-:W-:Y:S02]  /*29b0*/  UISETP.GE.AND UP0, UPT, UR4, UR7, UPT ;  /* 0x000000070400728c */ /* 0x000fe4000bf06270 */
[----:B------:R-:W-:Y:S02]  /*29c0*/  UIMAD.WIDE.U32 UR12, UR4, UR8, URZ ;  /* 0x00000008040c72a5 */ /* 0x000fe4000f8e00ff */
[----:B------:R-:W-:Y:S02]  /*29d0*/  UISETP.GE.OR UP0, UPT, UR5, UR10, UP0 ;  /* 0x0000000a0500728c */ /* 0x000fe40008706670 */
[----:B------:R-:W-:Y:S02]  /*29e0*/  UIMAD.WIDE.U32 UR10, UR5, UR8, URZ ;  /* 0x00000008050a72a5 */ /* 0x000fe4000f8e00ff */
[----:B------:R-:W-:Y:S01]  /*29f0*/  UIADD3 UR12, UPT, UPT, -UR4, URZ, URZ ;  /* 0x000000ff040c7290 */ /* 0x000fe2000fffe1ff */
[----:B------:R-:W-:Y:S01]  /*2a00*/  UMOV UR8, UR13 ;  /* 0x0000000d00087c82 */ /* 0x000fe20008000000 */
[----:B------:R-:W-:-:S02]  /*2a10*/  UIADD3 UR10, UPT, UPT, -UR5, URZ, URZ ;  /* 0x000000ff050a7290 */ /* 0x000fc4000fffe1ff */
[----:B------:R-:W-:-:S03]  /*2a20*/  USHF.R.U32.HI UR8, URZ, UR9, UR8 ;  /* 0x00000009ff087299 */ /* 0x000fc60008011608 */
[----:B------:R-:W-:Y:S01]  /*2a30*/  @!UP0 UMOV UR7, UR11 ;  /* 0x0000000b00078c82 */ /* 0x000fe20008000000 */
[----:B------:R-:W-:Y:S02]  /*2a40*/  UIMAD UR12, UR18, UR12, UR38 ;  /* 0x0000000c120c72a4 */ /* 0x000fe4000f8e0226 */
[----:B------:R-:W-:Y:S02]  /*2a50*/  USEL UR8, UR4, UR8, !UP3 ;  /* 0x0000000804087287 */ /* 0x000fe4000d800000 */
[----:B------:R-:W-:Y:S02]  /*2a60*/  @!UP0 USHF.R.U32.HI UR7, URZ, UR9, UR7 ;  /* 0x00000009ff078299 */ /* 0x000fe40008011607 */
[----:B------:R-:W-:Y:S02]  /*2a70*/  UIADD3 UR9, UPT, UPT, -UR8, URZ, URZ ;  /* 0x000000ff08097290 */ /* 0x000fe4000fffe1ff */
[----:B------:R-:W-:Y:S02]  /*2a80*/  @!UP0 USEL UR7, UR5, UR7, !UP3 ;  /* 0x0000000705078287 */ /* 0x000fe4000d800000 */
[----:B------:R-:W-:-:S02]  /*2a90*/  UIMAD UR9, UR39, UR9, UR4 ;  /* 0x00000009270972a4 */ /* 0x000fc4000f8e0204 */
[----:B------:R-:W-:Y:S02]  /*2aa0*/  @!UP0 UIADD3 UR8, UPT, UPT, UR8, -UR7, URZ ;  /* 0x8000000708088290 */ /* 0x000fe4000fffe0ff */
[----:B------:R-:W-:Y:S02]  /*2ab0*/  @!UP0 UIMAD UR7, UR9, UR6, UR7 ;  /* 0x00000006090782a4 */ /* 0x000fe4000f8e0207 */
[----:B------:R-:W-:Y:S02]  /*2ac0*/  @!UP0 UIMAD UR4, UR39, UR8, UR5 ;  /* 0x00000008270482a4 */ /* 0x000fe4000f8e0205 */
[----:B------:R-:W-:Y:S02]  /*2ad0*/  UIMAD UR6, UR20, UR10, UR42 ;  /* 0x0000000a140672a4 */ /* 0x000fe4000f8e022a */
[----:B------:R-:W-:Y:S01]  /*2ae0*/  UIMAD UR38, UR4, UR18, UR12 ;  /* 0x00000012042672a4 */ /* 0x000fe2000f8e020c */
[----:B------:R-:W-:Y:S02]  /*2af0*/  @!UP0 UMOV UR5, UR7 ;  /* 0x0000000700058c82 */ /* 0x000fe40008000000 */
[----:B------:R-:W-:-:S12]  /*2b00*/  UIMAD UR42, UR5, UR20, UR6 ;  /* 0x00000014052a72a4 */ /* 0x000fd8000f8e0206 */
.L_x_38:
[----:B------:R-:W1:Y:S02]  /*2b10*/  LDCU UR4, c[0x0][0xb30] ;  /* 0x00016600ff0477ac */ /* 0x000e640008000800 */
[----:B-1----:R-:W-:-:S09]  /*2b20*/  UISETP.NE.AND UP0, UPT, UR4, 0x1, UPT ;  /* 0x000000010400788c */ /* 0x002fd2000bf05270 */
[----:B------:R-:W-:Y:S05]  /*2b30*/  BRA.U UP0, `(.L_x_39) ;  /* 0x0000000100447547 */ /* 0x000fea000b800000 */
[----:B------:R-:W1:Y:S01]  /*2b40*/  LDCU.128 UR8, c[0x0][0xb10] ;  /* 0x00016200ff0877ac */ /* 0x000e620008000c00 */
[----:B------:R-:W2:Y:S01]  /*2b50*/  LDCU UR12, c[0x0][0xb0c] ;  /* 0x00016180ff0c77ac */ /* 0x000ea20008000800 */
[----:B------:R-:W3:Y:S01]  /*2b60*/  LDCU UR13, c[0x0][0xb20] ;  /* 0x00016400ff0d77ac */ /* 0x000ee20008000800 */
[----:B-1----:R-:W-:Y:S02]  /*2b70*/  UIMAD.WIDE.U32 UR6, UR42, UR8, URZ ;  /* 0x000000082a0672a5 */ /* 0x002fe4000f8e00ff */
[----:B------:R-:W-:Y:S02]  /*2b80*/  UIMAD.WIDE.U32 UR4, UR38, UR11, URZ ;  /* 0x0000000b260472a5 */ /* 0x000fe4000f8e00ff */
[----:B--2---:R-:W-:Y:S02]  /*2b90*/  UISETP.NE.AND UP2, UPT, UR12, 0x1, UPT ;  /* 0x000000010c00788c */ /* 0x004fe4000bf45270 */
[----:B------:R-:W-:Y:S01]  /*2ba0*/  UISETP.NE.AND UP0, UPT, UR10, 0x1, UPT ;  /* 0x000000010a00788c */ /* 0x000fe2000bf05270 */
[----:B------:R-:W-:-:S02]  /*2bb0*/  UMOV UR6, UR7 ;  /* 0x0000000700067c82 */ /* 0x000fc40008000000 */
[----:B------:R-:W-:Y:S01]  /*2bc0*/  UMOV UR4, UR5 ;  /* 0x0000000500047c82 */ /* 0x000fe20008000000 */
[----:B------:R-:W-:Y:S02]  /*2bd0*/  USHF.R.U32.HI UR6, URZ, UR9, UR6 ;  /* 0x00000009ff067299 */ /* 0x000fe40008011606 */
[----:B---3--:R-:W-:Y:S02]  /*2be0*/  USHF.R.U32.HI UR4, URZ, UR13, UR4 ;  /* 0x0000000dff047299 */ /* 0x008fe40008011604 */
[----:B------:R-:W-:Y:S02]  /*2bf0*/  USEL UR5, UR42, UR6, !UP2 ;  /* 0x000000062a057287 */ /* 0x000fe4000d000000 */
[----:B------:R-:W-:-:S04]  /*2c00*/  USEL UR4, UR38, UR4, !UP0 ;  /* 0x0000000426047287 */ /* 0x000fc8000c000000 */
[----:B------:R-:W-:Y:S02]  /*2c10*/  UIADD3 UR6, UPT, UPT, UR5, -UR4, URZ ;  /* 0x8000000405067290 */ /* 0x000fe4000fffe0ff */
[----:B------:R-:W-:Y:S02]  /*2c20*/  UIADD3 UR4, UPT, UPT, -UR5, UR4, URZ ;  /* 0x0000000405047290 */ /* 0x000fe4000fffe1ff */
[----:B------:R-:W-:Y:S02]  /*2c30*/  UIMAD UR38, UR6, UR10, UR38 ;  /* 0x0000000a062672a4 */ /* 0x000fe4000f8e0226 */
[----:B------:R-:W-:-:S12]  /*2c40*/  UIMAD UR42, UR4, UR12, UR42 ;  /* 0x0000000c042a72a4 */ /* 0x000fd8000f8e022a */
.L_x_39:
[----:B------:R-:W-:Y:S01]  /*2c50*/  R2UR UR5, R94 ;  /* 0x000000005e0572ca */ /* 0x000fe200000e0000 */
[----:B------:R-:W-:Y:S01]  /*2c60*/  UMOV UR27, UR34 ;  /* 0x00000022001b7c82 */ /* 0x000fe20008000000 */
[----:B------:R-:W-:Y:S02]  /*2c70*/  R2UR UR4, R93 ;  /* 0x000000005d0472ca */ /* 0x000fe400000e0000 */
[----:B------:R-:W-:Y:S02]  /*2c80*/  PLOP3.LUT P1, PT, PT, PT, PT, 0x80, 0x8 ;  /* 0x000000000008781c */ /* 0x000fe40003f2f070 */
[----:B------:R-:W-:-:S07]  /*2c90*/  LOP3.LUT R2, R2, 0x1, RZ, 0x3c, !PT ;  /* 0x0000000102027812 */ /* 0x000fce00078e3cff */
[----:B------:R-:W-:Y:S02]  /*2ca0*/  UIADD3 UR52, UPT, UPT, UR42, UR5, URZ ;  /* 0x000000052a347290 */ /* 0x000fe4000fffe0ff */
[----:B------:R-:W-:Y:S01]  /*2cb0*/  UIADD3 UR28, UPT, UPT, UR38, UR4, URZ ;  /* 0x00000004261c7290 */ /* 0x000fe2000fffe0ff */
[----:B------:R-:W-:Y:S11]  /*2cc0*/  BRA.U UP1, `(.L_x_40) ;  /* 0xffffffed013c7547 */ /* 0x000ff6000b83ffff */
[----:B------:R-:W-:Y:S01]  /*2cd0*/  UIADD3 UR25, UPT, UPT, UR25, 0xa0, URZ ;  /* 0x000000a019197890 */ /* 0x000fe2000fffe0ff */
[----:B------:R-:W-:-:S03]  /*2ce0*/  MOV R3, UR23 ;  /* 0x0000001700037c02 */ /* 0x000fc60008000f00 */
[----:B------:R-:W-:Y:S01]  /*2cf0*/  ULEA UR4, UR26, UR25, 0x3 ;  /* 0x000000191a047291 */ /* 0x000fe2000f8e18ff */
[----:B------:R-:W-:-:S08]  /*2d00*/  SHF.L.U32 R3, R3, 0x1f, RZ ;  /* 0x0000001f03037819 */ /* 0x000fd000000006ff */
[----:B------:R-:W1:Y:S02]  /*2d10*/  SYNCS.PHASECHK.TRANS64.TRYWAIT P0, [UR4], R3 ;  /* 0x00000003ff0075a7 */ /* 0x000e640008001104 */
[----:B-1----:R-:W-:Y:S05]  /*2d20*/  @!P0 BRA `(.L_x_41) ;  /* 0x0000006000c48947 */ /* 0x002fea0003800000 */
.L_x_148:
[----:B------:R-:W-:-:S04]  /*2d30*/  UIADD3 UR4, UPT, UPT, UR26, 0x1, URZ ;  /* 0x000000011a047890 */ /* 0x000fc8000fffe0ff */
[----:B------:R-:W-:-:S04]  /*2d40*/  UISETP.NE.AND UP0, UPT, UR4, 0x14, UPT ;  /* 0x000000140400788c */ /* 0x000fc8000bf05270 */
[----:B------:R-:W-:Y:S02]  /*2d50*/  USEL UR5, URZ, 0x1, UP0 ;  /* 0x00000001ff057887 */ /* 0x000fe40008000000 */
[----:B------:R-:W-:Y:S02]  /*2d60*/  USEL UR4, UR4, URZ, UP0 ;  /* 0x000000ff04047287 */ /* 0x000fe40008000000 */
[----:B------:R-:W-:Y:S02]  /*2d70*/  ULOP3.LUT UR6, UR23, UR5, URZ, 0x3c, !UPT ;  /* 0x0000000517067292 */ /* 0x000fe4000f8e3cff */
[----:B------:R-:W-:-:S04]  /*2d80*/  ULEA UR5, UR4, UR25, 0x3 ;  /* 0x0000001904057291 */ /* 0x000fc8000f8e18ff */
[----:B-1----:R-:W-:-:S04]  /*2d90*/  MOV R3, UR6 ;  /* 0x0000000600037c02 */ /* 0x002fc80008000f00 */
[----:B------:R-:W-:-:S04]  /*2da0*/  SHF.L.U32 R3, R3, 0x1f, RZ ;  /* 0x0000001f03037819 */ /* 0x000fc800000006ff */
[----:B------:R-:W1:Y:S02]  /*2db0*/  SYNCS.PHASECHK.TRANS64.TRYWAIT P0, [UR5], R3 ;  /* 0x00000003ff0075a7 */ /* 0x000e640008001105 */
[----:B-1----:R-:W-:Y:S05]  /*2dc0*/  @!P0 BRA `(.L_x_42) ;  /* 0x0000006000b48947 */ /* 0x002fea0003800000 */
.L_x_150:
        /* <DEDUP_REMOVED lines=10> */
.L_x_152:
        /* <DEDUP_REMOVED lines=10> */
.L_x_154:
        /* <DEDUP_REMOVED lines=10> */
.L_x_156:
        /* <DEDUP_REMOVED lines=10> */
.L_x_158:
        /* <DEDUP_REMOVED lines=10> */
.L_x_160:
        /* <DEDUP_REMOVED lines=10> */
.L_x_162:
        /* <DEDUP_REMOVED lines=10> */
.L_x_164:
        /* <DEDUP_REMOVED lines=10> */
.L_x_166:
        /* <DEDUP_REMOVED lines=10> */
.L_x_168:
        /* <DEDUP_REMOVED lines=10> */
.L_x_170:
        /* <DEDUP_REMOVED lines=10> */
.L_x_172:
        /* <DEDUP_REMOVED lines=10> */
.L_x_174:
        /* <DEDUP_REMOVED lines=10> */
.L_x_176:
        /* <DEDUP_REMOVED lines=10> */
.L_x_178:
        /* <DEDUP_REMOVED lines=10> */
.L_x_180:
        /* <DEDUP_REMOVED lines=10> */
.L_x_182:
        /* <DEDUP_REMOVED lines=10> */
.L_x_184:
[----:B------:R-:W-:-:S04]  /*3870*/  UIADD3 UR4, UPT, UPT, UR4, 0x1, URZ ;  /* 0x0000000104047890 */ /* 0x000fc8000fffe0ff */
[----:B------:R-:W-:-:S04]  /*3880*/  UISETP.NE.AND UP0, UPT, UR4, 0x14, UPT ;  /* 0x000000140400788c */ /* 0x000fc8000bf05270 */
[----:B------:R-:W-:Y:S02]  /*3890*/  USEL UR5, URZ, 0x1, UP0 ;  /* 0x00000001ff057887 */ /* 0x000fe40008000000 */
[----:B------:R-:W-:Y:S02]  /*38a0*/  USEL UR4, UR4, URZ, UP0 ;  /* 0x000000ff04047287 */ /* 0x000fe40008000000 */
[----:B------:R-:W-:Y:S02]  /*38b0*/  ULOP3.LUT UR5, UR6, UR5, URZ, 0x3c, !UPT ;  /* 0x0000000506057292 */ /* 0x000fe4000f8e3cff */
[----:B------:R-:W-:-:S04]  /*38c0*/  ULEA UR4, UR4, UR25, 0x3 ;  /* 0x0000001904047291 */ /* 0x000fc8000f8e18ff */
[----:B------:R-:W-:Y:S02]  /*38d0*/  IMAD.U32 R2, RZ, RZ, UR5 ;  /* 0x00000005ff027e24 */ /* 0x000fe4000f8e00ff */
[----:B-1----:R-:W-:-:S03]  /*38e0*/  MOV R0, UR4 ;  /* 0x0000000400007c02 */ /* 0x002fc60008000f00 */
[----:B------:R-:W-:-:S07]  /*38f0*/  SHF.L.U32 R3, R2, 0x1f, RZ ;  /* 0x0000001f02037819 */ /* 0x000fce00000006ff */
.L_x_60:
[----:B-1----:R1:W2:Y:S02]  /*3900*/  SYNCS.PHASECHK.TRANS64.TRYWAIT P0, [R0+URZ], R3 ;  /* 0x00000003000075a7 */ /* 0x0022a400080011ff */
[----:B--2---:R-:W-:Y:S05]  /*3910*/  @!P0 NANOSLEEP.SYNCS 0x989680 ;  /* 0x009896800000895d */ /* 0x004fea0003900000 */
[----:B------:R-:W2:Y:S02]  /*3920*/  @!P0 SYNCS.PHASECHK.TRANS64 P0, [R0+URZ], R3 ;  /* 0x00000003000085a7 */ /* 0x000ea400080010ff */
[----:B--2---:R-:W-:Y:S05]  /*3930*/  @P0 EXIT ;  /* 0x000000000000094d */ /* 0x004fea0003800000 */
[----:B------:R-:W-:Y:S05]  /*3940*/  BRA `(.L_x_60) ;  /* 0xfffffffc00ec7947 */ /* 0x000fea000383ffff */
.L_x_22:
[----:B------:R-:W2:Y:S02]  /*3950*/  S2UR UR4, SR_CgaCtaId ;  /* 0x00000000000479c3 */ /* 0x000ea40000008800 */
[----:B--2---:R-:W-:-:S04]  /*3960*/  UISETP.NE.AND UP0, UPT, UR4, URZ, UPT ;  /* 0x000000ff0400728c */ /* 0x004fc8000bf05270 */
[----:B------:R-:W-:-:S09]  /*3970*/  UISETP.NE.OR UP0, UPT, UR18, 0x1, UP0 ;  /* 0x000000011200788c */ /* 0x000fd20008705670 */
[----:B------:R-:W-:Y:S05]  /*3980*/  BRA.U UP0, `(.L_x_61) ;  /* 0x0000000100b47547 */ /* 0x000fea000b800000 */
[----:B------:R-:W2:Y:S01]  /*3990*/  S2UR UR5, SR_CgaCtaId ;  /* 0x00000000000579c3 */ /* 0x000ea20000008800 */
[----:B------:R-:W-:Y:S01]  /*39a0*/  UMOV UR4, 0x400 ;  /* 0x0000040000047882 */ /* 0x000fe20000000000 */
[----:B------:R-:W-:Y:S01]  /*39b0*/  HFMA2 R2, -RZ, RZ, 0, 5.9604644775390625e-08 ;  /* 0x00000001ff027431 */ /* 0x000fe200000001ff */
[----:B------:R-:W-:Y:S01]  /*39c0*/  ISETP.GE.U32.AND P0, PT, R3, 0x2, PT ;  /* 0x000000020300780c */ /* 0x000fe20003f06070 */
[----:B------:R-:W-:Y:S01]  /*39d0*/  IMAD.MOV.U32 R8, RZ, RZ, RZ ;  /* 0x000000ffff087224 */ /* 0x000fe200078e00ff */
[----:B--2---:R-:W-:-:S04]  /*39e0*/  ULEA UR4, UR5, UR4, 0x18 ;  /* 0x0000000405047291 */ /* 0x004fc8000f8ec0ff */
[----:B------:R-:W-:Y:S02]  /*39f0*/  UIADD3 UR5, UPT, UPT, UR4, 0x188, URZ ;  /* 0x0000018804057890 */ /* 0x000fe4000fffe0ff */
[----:B------:R-:W-:Y:S02]  /*3a00*/  UIADD3 UR8, UPT, UPT, UR4, 0x180, URZ ;  /* 0x0000018004087890 */ /* 0x000fe4000fffe0ff */
[----:B------:R-:W-:-:S12]  /*3a10*/  UPRMT UR5, URZ, 0x654, UR5 ;  /* 0x00000654ff057896 */ /* 0x000fd80008000005 */
.L_x_64:
[----:B------:R-:W-:Y:S01]  /*3a20*/  SHF.L.U32 R7, R2, 0x1f, RZ ;  /* 0x0000001f02077819 */ /* 0x000fe200000006ff */
[----:B------:R-:W-:Y:S02]  /*3a30*/  IMAD.U32 R4, RZ, RZ, UR8 ;  /* 0x00000008ff047e24 */ /* 0x000fe4000f8e00ff */
[----:B------:R-:W-:Y:S01]  /*3a40*/  @!P0 IMAD.MOV.U32 R5, RZ, RZ, 0x10 ;  /* 0x00000010ff058424 */ /* 0x000fe200078e00ff */
[----:B------:R-:W2:Y:S02]  /*3a50*/  SYNCS.PHASECHK.TRANS64.TRYWAIT P1, [UR4+0x188], R7 ;  /* 0x00018807ff0075a7 */ /* 0x000ea40008021104 */
[----:B------:R-:W-:-:S04]  /*3a60*/  PRMT R9, R3, 0x654, R4 ;  /* 0x0000065403097816 */ /* 0x000fc80000000004 */
[----:B------:R-:W-:Y:S01]  /*3a70*/  SEL R0, R9, R0, !P0 ;  /* 0x0000000009007207 */ /* 0x000fe20004000000 */
[----:B--2---:R-:W-:Y:S06]  /*3a80*/  @!P1 BRA `(.L_x_62) ;  /* 0x0000005c00349947 */ /* 0x004fec0003800000 */
.L_x_186:
[----:B------:R-:W-:Y:S01]  /*3a90*/  UIADD3 UR6, UPT, UPT, UR4, 0x1c0, URZ ;  /* 0x000001c004067890 */ /* 0x000fe2000fffe0ff */
[----:B------:R3:W-:Y:S01]  /*3aa0*/  @!P0 SYNCS.ARRIVE.TRANS64.RED RZ, [R0+URZ], R5 ;  /* 0x0000000500ff89a7 */ /* 0x0007e200080004ff */
[----:B------:R-:W-:Y:S01]  /*3ab0*/  UIADD3 UR7, UPT, UPT, UR4, 0x180, URZ ;  /* 0x0000018004077890 */ /* 0x000fe2000fffe0ff */
[----:B------:R-:W-:-:S08]  /*3ac0*/  LOP3.LUT R2, R2, 0x1, RZ, 0x3c, !PT ;  /* 0x0000000102027812 */ /* 0x000fd000078e3cff */
[----:B------:R-:W-:Y:S06]  /*3ad0*/  UGETNEXTWORKID.BROADCAST [UR6], [UR7] ;  /* 0x00000000060073ca */ /* 0x000fec0008000100 */
[----:B---3--:R-:W-:-:S04]  /*3ae0*/  SHF.L.U32 R5, R8, 0x1f, RZ ;  /* 0x0000001f08057819 */ /* 0x008fc800000006ff */
[----:B------:R-:W3:Y:S02]  /*3af0*/  SYNCS.PHASECHK.TRANS64.TRYWAIT P1, [UR4+0x180], R5 ;  /* 0x00018005ff0075a7 */ /* 0x000ee40008021104 */
[----:B---3--:R-:W-:Y:S05]  /*3b00*/  @!P1 BRA `(.L_x_63) ;  /* 0x0000005c002c9947 */ /* 0x008fea0003800000 */
.L_x_188:
[----:B--2---:R-:W2:Y:S01]  /*3b10*/  LDS.128 R4, [UR4+0x1c0] ;  /* 0x0001c004ff047984 */ /* 0x004ea20008000c00 */
[----:B------:R-:W-:Y:S01]  /*3b20*/  LOP3.LUT R8, R8, 0x1, RZ, 0x3c, !PT ;  /* 0x0000000108087812 */ /* 0x000fe200078e3cff */
[----:B------:R-:W-:Y:S01]  /*3b30*/  @!PT LDS RZ, [RZ] ;  /* 0x00000000fffff984 */ /* 0x000fe20000000800 */
[----:B------:R-:W-:Y:S01]  /*3b40*/  @!PT LDS RZ, [RZ] ;  /* 0x00000000fffff984 */ /* 0x000fe20000000800 */
[----:B------:R-:W-:Y:S01]  /*3b50*/  @!PT LDS RZ, [RZ] ;  /* 0x00000000fffff984 */ /* 0x000fe20000000800 */
[----:B------:R-:W-:Y:S01]  /*3b60*/  @!PT LDS RZ, [RZ] ;  /* 0x00000000fffff984 */ /* 0x000fe20000000800 */
[----:B------:R3:W-:Y:S06]  /*3b70*/  MEMBAR.ALL.CTA ;  /* 0x0000000000007992 */ /* 0x0007ec0000008000 */
[----:B---3--:R-:W3:Y:S02]  /*3b80*/  FENCE.VIEW.ASYNC.S ;  /* 0x00000000000073c6 */ /* 0x008ee40000000000 */
[----:B---3--:R-:W-:Y:S01]  /*3b90*/  SYNCS.ARRIVE.TRANS64.RED.A1T0 RZ, [UR5], RZ ;  /* 0x000000ffffff79a7 */ /* 0x008fe20008100405 */
[----:B--2---:R-:W-:-:S13]  /*3ba0*/  LOP3.LUT P1, RZ, R6, 0x1, RZ, 0xc0, !PT ;  /* 0x0000000106ff7812 */ /* 0x004fda000782c0ff */
[----:B------:R-:W-:Y:S05]  /*3bb0*/  @P1 BRA `(.L_x_64) ;  /* 0xfffffffc00981947 */ /* 0x000fea000383ffff */
[----:B------:R-:W-:-:S04]  /*3bc0*/  SHF.L.U32 R0, R2, 0x1f, RZ ;  /* 0x0000001f02007819 */ /* 0x000fc800000006ff */
[----:B------:R-:W2:Y:S02]  /*3bd0*/  SYNCS.PHASECHK.TRANS64 P0, [UR4+0x188], R0 ;  /* 0x00018800ff0075a7 */ /* 0x000ea40008001004 */
[----:B-12---:R-:W-:Y:S05]  /*3be0*/  @P0 EXIT ;  /* 0x000000000000094d */ /* 0x006fea0003800000 */
[----:B------:R-:W-:-:S07]  /*3bf0*/  MOV R0, UR4 ;  /* 0x0000000400007c02 */ /* 0x000fce0008000f00 */
.L_x_65:
[----:B-1----:R-:W-:-:S04]  /*3c00*/  SHF.L.U32 R3, R2, 0x1f, RZ ;  /* 0x0000001f02037819 */ /* 0x002fc800000006ff */
[----:B------:R1:W2:Y:S03]  /*3c10*/  SYNCS.PHASECHK.TRANS64.TRYWAIT P0, [R0+URZ+0x188], R3 ;  /* 0x00018803000075a7 */ /* 0x0002a600080011ff */
[----:B--2---:R-:W-:Y:S05]  /*3c20*/  @!P0 NANOSLEEP.SYNCS 0x989680 ;  /* 0x009896800000895d */ /* 0x004fea0003900000 */
[----:B------:R-:W2:Y:S02]  /*3c30*/  @!P0 SYNCS.PHASECHK.TRANS64 P0, [R0+URZ+0x188], R3 ;  /* 0x00018803000085a7 */ /* 0x000ea400080010ff */
[----:B--2---:R-:W-:Y:S05]  /*3c40*/  @P0 EXIT ;  /* 0x000000000000094d */ /* 0x004fea0003800000 */
[----:B------:R-:W-:Y:S05]  /*3c50*/  BRA `(.L_x_65) ;  /* 0xfffffffc00e87947 */ /* 0x000fea000383ffff */
.L_x_61:
[----:B------:R-:W-:Y:S05]  /*3c60*/  BRA.U UP4, `(.L_x_66) ;  /* 0x0000001104607547 */ /* 0x000fea000b800000 */
[----:B------:R-:W2:Y:S01]  /*3c70*/  S2UR UR4, SR_CgaCtaId ;  /* 0x00000000000479c3 */ /* 0x000ea20000008800 */
[----:B------:R-:W-:Y:S01]  /*3c80*/  UMOV UR5, 0x40 ;  /* 0x0000004000057882 */ /* 0x000fe20000000000 */
[----:B------:R-:W-:Y:S01]  /*3c90*/  NOP ;  /* 0x0000000000007918 */ /* 0x000fe20000000000 */
[----:B------:R-:W-:Y:S01]  /*3ca0*/  UMOV UR6, 0x400 ;  /* 0x0000040000067882 */ /* 0x000fe20000000000 */
[----:B--2---:R-:W-:Y:S02]  /*3cb0*/  ULEA UR5, UR4, UR5, 0x18 ;  /* 0x0000000504057291 */ /* 0x004fe4000f8ec0ff */
[----:B------:R-:W-:-:S07]  /*3cc0*/  ULEA UR6, UR4, UR6, 0x18 ;  /* 0x0000000604067291 */ /* 0x000fce000f8ec0ff */
[----:B------:R-:W2:Y:S02]  /*3cd0*/  LDS.U8 R3, [UR5+0x1c] ;  /* 0x00001c05ff037984 */ /* 0x000ea40008000000 */
[----:B--2---:R-:W-:-:S13]  /*3ce0*/  ISETP.NE.AND P0, PT, R3, RZ, PT ;  /* 0x000000ff0300720c */ /* 0x004fda0003f05270 */
[----:B------:R-:W-:Y:S05]  /*3cf0*/  @P0 BRA `(.L_x_67) ;  /* 0x0000000400080947 */ /* 0x000fea0003800000 */
[----:B------:R-:W-:Y:S02]  /*3d00*/  UISETP.NE.U32.AND UP1, UPT, UR31, 0x1, UPT ;  /* 0x000000011f00788c */ /* 0x000fe4000bf25070 */
[----:B------:R-:W-:-:S07]  /*3d10*/  UIADD3 UR7, UPT, UPT, UR5, 0x8, URZ ;  /* 0x0000000805077890 */ /* 0x000fce000fffe0ff */
[----:B------:R-:W-:Y:S05]  /*3d20*/  BRA.U !UP1, `(.L_x_68) ;  /* 0x00000001099c7547 */ /* 0x000fea000b800000 */
[----:B------:R-:W-:Y:S01]  /*3d30*/  ELECT P0, URZ, PT ;  /* 0x0000000000ff782f */ /* 0x000fe20003800000 */
[----:B------:R-:W-:-:S12]  /*3d40*/  BSSY B0, `(.L_x_68) ;  /* 0x0000025000007945 */ /* 0x000fd80003800000 */
[----:B------:R-:W-:Y:S05]  /*3d50*/  @!P0 BRA `(.L_x_69) ;  /* 0x00000000008c8947 */ /* 0x000fea0003800000 */
[----:B------:R-:W-:-:S05]  /*3d60*/  UMOV UR4, 0x10 ;  /* 0x0000001000047882 */ /* 0x000fca0000000000 */
[----:B------:R-:W-:Y:S04]  /*3d70*/  DEPBAR.LE SB2, 0x36 ;  /* 0x0000ad800000791a */ /* 0x000fe80000000000 */
[----:B------:R-:W2:Y:S02]  /*3d80*/  UTCATOMSWS.2CTA.FIND_AND_SET.ALIGN UP0, UR4, UR4 ;  /* 0x00000004000475e3 */ /* 0x000ea40008200800 */
[----:B--2---:R-:W-:Y:S01]  /*3d90*/  MOV R10, UR4 ;  /* 0x00000004000a7c02 */ /* 0x004fe20008000f00 */
[----:B------:R-:W-:Y:S06]  /*3da0*/  BRA.U UP0, `(.L_x_70) ;  /* 0x0000000100187547 */ /* 0x000fec000b800000 */
.L_x_71:
[----:B------:R-:W-:Y:S05]  /*3db0*/  NANOSLEEP 0x64 ;  /* 0x000000640000795d */ /* 0x000fea0003800000 */
[----:B------:R-:W-:-:S05]  /*3dc0*/  UMOV UR4, 0x10 ;  /* 0x0000001000047882 */ /* 0x000fca0000000000 */
[----:B------:R-:W-:Y:S04]  /*3dd0*/  DEPBAR.LE SB2, 0x36 ;  /* 0x0000ad800000791a */ /* 0x000fe80000000000 */
[----:B------:R-:W2:Y:S02]  /*3de0*/  UTCATOMSWS.2CTA.FIND_AND_SET.ALIGN UP0, UR4, UR4 ;  /* 0x00000004000475e3 */ /* 0x000ea40008200800 */
[----:B--2---:R-:W-:Y:S01]  /*3df0*/  MOV R10, UR4 ;  /* 0x00000004000a7c02 */ /* 0x004fe20008000f00 */
[----:B------:R-:W-:Y:S05]  /*3e00*/  BRA.U !UP0, `(.L_x_71) ;  /* 0xfffffffd08e87547 */ /* 0x000fea000b83ffff */
.L_x_70:
[----:B------:R-:W2:Y:S01]  /*3e10*/  LDS R6, [UR5+0x10] ;  /* 0x00001005ff067984 */ /* 0x000ea20008000800 */
[----:B------:R-:W-:Y:S01]  /*3e20*/  IMAD.U32 R3, RZ, RZ, UR6 ;  /* 0x00000006ff037e24 */ /* 0x000fe2000f8e00ff */
[----:B------:R-:W-:-:S03]  /*3e30*/  MOV R4, UR30 ;  /* 0x0000001e00047c02 */ /* 0x000fc60008000f00 */
[----:B------:R-:W-:Y:S01]  /*3e40*/  VIADD R3, R3, 0x1d0 ;  /* 0x000001d003037836 */ /* 0x000fe20000000000 */
[----:B--2---:R-:W-:-:S04]  /*3e50*/  SHF.L.U32 R6, R6, 0x1f, RZ ;  /* 0x0000001f06067819 */ /* 0x004fc800000006ff */
[----:B------:R-:W2:Y:S02]  /*3e60*/  SYNCS.PHASECHK.TRANS64.TRYWAIT P0, [UR5+0x8], R6 ;  /* 0x00000806ff0075a7 */ /* 0x000ea40008001105 */
[----:B--2---:R-:W-:Y:S05]  /*3e70*/  @P0 BRA `(.L_x_72) ;  /* 0x0000000000080947 */ /* 0x004fea0003800000 */
[----:B------:R-:W2:Y:S02]  /*3e80*/  SYNCS.PHASECHK.TRANS64.TRYWAIT P0, [UR5+0x8], R6 ;  /* 0x00000806ff0075a7 */ /* 0x000ea40008001105 */
[----:B--2---:R-:W-:Y:S05]  /*3e90*/  @!P0 BRA `(.L_x_73) ;  /* 0x0000005800608947 */ /* 0x004fea0003800000 */
.L_x_72:
[----:B------:R-:W-:Y:S01]  /*3ea0*/  PRMT R4, R4, 0x654, R3 ;  /* 0x0000065404047816 */ /* 0x000fe20000000003 */
[----:B------:R-:W-:Y:S01]  /*3eb0*/  HFMA2 R3, -RZ, RZ, 0, 5.9604644775390625e-08 ;  /* 0x00000001ff037431 */ /* 0x000fe200000001ff */
[----:B------:R-:W-:Y:S01]  /*3ec0*/  UPRMT UR4, UR30, 0x654, UR7 ;  /* 0x000006541e047896 */ /* 0x000fe20008000007 */
[----:B------:R-:W-:Y:S02]  /*3ed0*/  IMAD.MOV.U32 R7, RZ, RZ, 0xffff ;  /* 0x0000ffffff077424 */ /* 0x000fe400078e00ff */
[----:B--2---:R-:W-:Y:S02]  /*3ee0*/  IMAD.MOV.U32 R6, RZ, RZ, 0x4 ;  /* 0x00000004ff067424 */ /* 0x004fe400078e00ff */
[----:B------:R-:W-:Y:S01]  /*3ef0*/  IMAD.SHL.U32 R9, R10, 0x20, RZ ;  /* 0x000000200a097824 */ /* 0x000fe200078e00ff */
[----:B------:R-:W-:Y:S02]  /*3f00*/  MOV R5, UR4 ;  /* 0x0000000400057c02 */ /* 0x000fe40008000f00 */
[-C--:B------:R-:W-:Y:S01]  /*3f10*/  SHF.L.U32 R8, R7, R10.reuse, RZ ;  /* 0x0000000a07087219 */ /* 0x080fe200000006ff */
[----:B------:R2:W-:Y:S01]  /*3f20*/  SYNCS.ARRIVE.TRANS64.RED RZ, [UR4], R6 ;  /* 0x00000006ffff79a7 */ /* 0x0005e20008000404 */
[----:B------:R-:W-:Y:S01]  /*3f30*/  SHF.L.U32 R7, R3, R10, RZ ;  /* 0x0000000a03077219 */ /* 0x000fe200000006ff */
[----:B------:R2:W-:Y:S04]  /*3f40*/  STS [UR6+0x1d0], R9 ;  /* 0x0001d009ff007988 */ /* 0x0005e80008000806 */
[----:B------:R2:W-:Y:S04]  /*3f50*/  STAS [R4.64], R10 ;  /* 0x0000000a04007dbd */ /* 0x0005e8000c0008ff */
[----:B------:R2:W-:Y:S04]  /*3f60*/  ATOMS.OR RZ, [UR5+0x14], R8 ;  /* 0x00001408ffff798c */ /* 0x0005e8000b000005 */
[----:B------:R2:W-:Y:S04]  /*3f70*/  ATOMS.OR RZ, [UR5+0x18], R7 ;  /* 0x00001807ffff798c */ /* 0x0005e8000b000005 */
[----:B------:R2:W-:Y:S02]  /*3f80*/  ATOMS.XOR RZ, [UR5+0x10], R3 ;  /* 0x00001003ffff798c */ /* 0x0005e4000b800005 */
.L_x_69:
[----:B-1----:R-:W-:Y:S05]  /*3f90*/  BSYNC B0 ;  /* 0x0000000000007941 */ /* 0x002fea0003800000 */
.L_x_68:
[----:B------:R-:W-:Y:S05]  /*3fa0*/  BRA.U UP1, `(.L_x_74) ;  /* 0x00000001016c7547 */ /* 0x000fea000b800000 */
[----:B------:R-:W-:-:S03]  /*3fb0*/  UMOV UR4, 0xffffffff ;  /* 0xffffffff00047882 */ /* 0x000fc60000000000 */
[----:B------:R-:W-:Y:S05]  /*3fc0*/  BRA.DIV UR4, `(.L_x_75) ;  /* 0x0000005a042c7947 */ /* 0x000fea000b800000 */
[----:B------:R-:W-:-:S13]  /*3fd0*/  ELECT P6, URZ, PT ;  /* 0x0000000000ff782f */ /* 0x000fda00038c0000 */
.L_x_191:
[----:B------:R-:W-:Y:S05]  /*3fe0*/  @!P6 BRA `(.L_x_74) ;  /* 0x00000000005ce947 */ /* 0x000fea0003800000 */
[----:B--2---:R-:W2:Y:S02]  /*3ff0*/  LDS R4, [UR5+0x10] ;  /* 0x00001005ff047984 */ /* 0x004ea40008000800 */
[----:B--2---:R-:W-:-:S04]  /*4000*/  SHF.L.U32 R4, R4, 0x1f, RZ ;  /* 0x0000001f04047819 */ /* 0x004fc800000006ff */
[----:B------:R-:W2:Y:S02]  /*4010*/  SYNCS.PHASECHK.TRANS64.TRYWAIT P0, [UR5+0x8], R4 ;  /* 0x00000804ff0075a7 */ /* 0x000ea40008001105 */
[----:B--2---:R-:W-:Y:S05]  /*4020*/  @P0 BRA `(.L_x_76) ;  /* 0x0000000000080947 */ /* 0x004fea0003800000 */
[----:B------:R-:W2:Y:S02]  /*4030*/  SYNCS.PHASECHK.TRANS64.TRYWAIT P0, [UR5+0x8], R4 ;  /* 0x00000804ff0075a7 */ /* 0x000ea40008001105 */
[----:B--2---:R-:W-:Y:S05]  /*4040*/  @!P0 BRA `(.L_x_77) ;  /* 0x00000058002c8947 */ /* 0x004fea0003800000 */
.L_x_76:
[----:B------:R-:W3:Y:S01]  /*4050*/  LDS R6, [UR6+0x1d0] ;  /* 0x0001d006ff067984 */ /* 0x000ee20008000800 */
[----:B--2---:R-:W-:Y:S02]  /*4060*/  HFMA2 R3, -RZ, RZ, 0, 5.9604644775390625e-08 ;  /* 0x00000001ff037431 */ /* 0x004fe400000001ff */
[----:B------:R-:W-:Y:S01]  /*4070*/  IMAD.MOV.U32 R4, RZ, RZ, 0xffff ;  /* 0x0000ffffff047424 */ /* 0x000fe200078e00ff */
[----:B------:R-:W-:Y:S01]  /*4080*/  UPRMT UR4, UR30, 0x654, UR7 ;  /* 0x000006541e047896 */ /* 0x000fe20008000007 */
[----:B---3--:R-:W-:-:S03]  /*4090*/  IMAD.SHL.U32 R5, R6, 0x20, RZ ;  /* 0x0000002006057824 */ /* 0x008fc600078e00ff */
[-C--:B------:R-:W-:Y:S02]  /*40a0*/  SHF.L.U32 R4, R4, R6.reuse, RZ ;  /* 0x0000000604047219 */ /* 0x080fe400000006ff */
[----:B------:R-:W-:Y:S01]  /*40b0*/  SHF.L.U32 R6, R3, R6, RZ ;  /* 0x0000000603067219 */ /* 0x000fe200000006ff */
[----:B------:R3:W-:Y:S04]  /*40c0*/  STS [UR6+0x1d0], R5 ;  /* 0x0001d005ff007988 */ /* 0x0007e80008000806 */
[----:B------:R3:W-:Y:S04]  /*40d0*/  ATOMS.OR RZ, [UR5+0x14], R4 ;  /* 0x00001404ffff798c */ /* 0x0007e8000b000005 */
[----:B------:R3:W-:Y:S01]  /*40e0*/  ATOMS.OR RZ, [UR5+0x18], R6 ;  /* 0x00001806ffff798c */ /* 0x0007e2000b000005 */
[----:B------:R-:W-:Y:S03]  /*40f0*/  SYNCS.ARRIVE.TRANS64.RED.A1T0 RZ, [UR4], RZ ;  /* 0x000000ffffff79a7 */ /* 0x000fe60008100404 */
[----:B------:R3:W-:Y:S01]  /*4100*/  ATOMS.XOR RZ, [UR5+0x10], R3 ;  /* 0x00001003ffff798c */ /* 0x0007e2000b800005 */
[----:B------:R-:W-:Y:S05]  /*4110*/  BRA `(.L_x_74) ;  /* 0x0000000000107947 */ /* 0x000fea0003800000 */
.L_x_67:
[----:B------:R-:W-:Y:S02]  /*4120*/  MOV R3, 0xffffffff ;  /* 0xffffffff00037802 */ /* 0x000fe40000000f00 */
[----:B------:R-:W-:-:S03]  /*4130*/  MOV R4, 0x4160 ;  /* 0x0000416000047802 */ /* 0x000fc60000000f00 */
[----:B------:R2:W-:Y:S04]  /*4140*/  STS [UR6+0x1d0], R3 ;  /* 0x0001d003ff007988 */ /* 0x0005e80008000806 */
[----:B-12--5:R-:W-:Y:S05]  /*4150*/  CALL.REL.NOINC `($__internal_1_$__cuda_sm10x_tcgen05_guardrail_trap_phase_invalid_during_alloc) ;  /* 0x0000005c00687944 */ /* 0x026fea0003c00000 */
.L_x_74:
[----:B------:R-:W-:Y:S05]  /*4160*/  WARPSYNC.ALL ;  /* 0x0000000000007948 */ /* 0x000fea0003800000 */
[----:B------:R-:W4:Y:S01]  /*4170*/  S2UR UR17, SR_CgaCtaId ;  /* 0x00000000001179c3 */ /* 0x000f220000008800 */
[----:B------:R-:W-:Y:S01]  /*4180*/  UMOV UR4, 0x400 ;  /* 0x0000040000047882 */ /* 0x000fe20000000000 */
[----:B------:R-:W-:-:S06]  /*4190*/  NOP ;  /* 0x0000000000007918 */ /* 0x000fcc0000000000 */
[----:B------:R-:W-:Y:S06]  /*41a0*/  BAR.ARV 0x6, 0xa0 ;  /* 0x0182800000007b1d */ /* 0x000fec0000002000 */
[----:B------:R-:W1:Y:S01]  /*41b0*/  LDCU.64 UR6, c[0x0][0x388] ;  /* 0x00007100ff0677ac */ /* 0x000e620008000a00 */
[----:B------:R-:W-:Y:S01]  /*41c0*/  LOP3.LUT R2, R2, 0xffff, RZ, 0xc0, !PT ;  /* 0x0000ffff02027812 */ /* 0x000fe200078ec0ff */
[----:B--2---:R-:W-:Y:S01]  /*41d0*/  IMAD.MOV.U32 R8, RZ, RZ, 0x1 ;  /* 0x00000001ff087424 */ /* 0x004fe200078e00ff */
[----:B------:R-:W-:Y:S01]  /*41e0*/  LOP3.LUT R0, R0, 0xffff, RZ, 0xc0, !PT ;  /* 0x0000ffff00007812 */ /* 0x000fe200078ec0ff */
[----:B------:R-:W2:Y:S01]  /*41f0*/  LDCU UR8, c[0x0][0x390] ;  /* 0x00007200ff0877ac */ /* 0x000ea20008000800 */
[----:B------:R-:W-:Y:S01]  /*4200*/  R2UR UR18, R2 ;  /* 0x00000000021272ca */ /* 0x000fe200000e0000 */
[----:B------:R-:W-:Y:S01]  /*4210*/  IMAD.MOV.U32 R2, RZ, RZ, RZ ;  /* 0x000000ffff027224 */ /* 0x000fe200078e00ff */
[----:B------:R-:W-:Y:S01]  /*4220*/  R2UR UR28, R0 ;  /* 0x00000000001c72ca */ /* 0x000fe200000e0000 */
[----:B------:R-:W-:Y:S01]  /*4230*/  IMAD.MOV.U32 R0, RZ, RZ, RZ ;  /* 0x000000ffff007224 */ /* 0x000fe200078e00ff */
[----:B------:R-:W-:Y:S01]  /*4240*/  UMOV UR21, URZ ;  /* 0x000000ff00157c82 */ /* 0x000fe20008000000 */
[----:B----4-:R-:W-:-:S02]  /*4250*/  ULEA UR17, UR17, UR4, 0x18 ;  /* 0x0000000411117291 */ /* 0x010fc4000f8ec0ff */
[----:B------:R-:W-:Y:S01]  /*4260*/  UISETP.NE.AND UP3, UPT, UR31, URZ, UPT ;  /* 0x000000ff1f00728c */ /* 0x000fe2000bf65270 */
[----:B------:R-:W-:Y:S01]  /*4270*/  UMOV UR16, URZ ;  /* 0x000000ff00107c82 */ /* 0x000fe20008000000 */
[----:B------:R-:W-:Y:S01]  /*4280*/  UMOV UR26, 0x0 ;  /* 0x00000000001a7882 */ /* 0x000fe20000000000 */
[----:B------:R-:W-:Y:S01]  /*4290*/  UMOV UR27, 0x10110010 ;  /* 0x10110010001b7882 */ /* 0x000fe20000000000 */
[----:B------:R-:W-:Y:S01]  /*42a0*/  UMOV UR24, 0x0 ;  /* 0x0000000000187882 */ /* 0x000fe20000000000 */
[----:B-1----:R-:W-:Y:S02]  /*42b0*/  UIADD3 UR4, UPT, UPT, UR6, 0x1f, URZ ;  /* 0x0000001f06047890 */ /* 0x002fe4000fffe0ff */
[----:B---3--:R-:W1:Y:S01]  /*42c0*/  LDS R3, [UR17+0x1d0] ;  /* 0x0001d011ff037984 */ /* 0x008e620008000800 */
[----:B------:R-:W-:Y:S02]  /*42d0*/  UIADD3 UR6, UPT, UPT, UR17, 0x6400, URZ ;  /* 0x0000640011067890 */ /* 0x000fe4000fffe0ff */
[----:B------:R-:W-:-:S02]  /*42e0*/  USHF.R.S32.HI UR5, URZ, 0x1f, UR4 ;  /* 0x0000001fff057899 */ /* 0x000fc40008011404 */
[----:B------:R-:W-:Y:S02]  /*42f0*/  USHF.R.U32.HI UR6, URZ, 0x4, UR6 ;  /* 0x00000004ff067899 */ /* 0x000fe40008011606 */
[----:B------:R-:W-:Y:S02]  /*4300*/  ULEA.HI UR4, UR5, UR4, URZ, 0x5 ;  /* 0x0000000405047291 */ /* 0x000fe4000f8f28ff */
[----:B------:R-:W-:Y:S02]  /*4310*/  UIADD3 UR5, UPT, UPT, UR17, 0x2e400, URZ ;  /* 0x0002e40011057890 */ /* 0x000fe4000fffe0ff */
[----:B------:R-:W-:Y:S02]  /*4320*/  USHF.R.S32.HI UR4, URZ, 0x5, UR4 ;  /* 0x00000005ff047899 */ /* 0x000fe40008011404 */
[----:B------:R-:W-:Y:S02]  /*4330*/  USHF.R.U32.HI UR5, URZ, 0x4, UR5 ;  /* 0x00000004ff057899 */ /* 0x000fe40008011605 */
[----:B------:R-:W-:-:S02]  /*4340*/  UIMAD UR7, UR4, UR7, URZ ;  /* 0x00000007040772a4 */ /* 0x000fc4000f8e02ff */
[----:B------:R-:W-:Y:S02]  /*4350*/  UIADD3 UR4, UPT, UPT, UR17, 0x188, URZ ;  /* 0x0000018811047890 */ /* 0x000fe4000fffe0ff */
[----:B------:R-:W-:Y:S02]  /*4360*/  ULOP3.LUT UR6, UR6, 0x3fff, URZ, 0xc0, !UPT ;  /* 0x00003fff06067892 */ /* 0x000fe4000f8ec0ff */
[----:B------:R-:W-:Y:S02]  /*4370*/  UPRMT UR23, URZ, 0x654, UR4 ;  /* 0x00000654ff177896 */ /* 0x000fe40008000004 */
[----:B--2---:R-:W-:Y:S02]  /*4380*/  UIMAD UR4, UR7, UR8, URZ ;  /* 0x00000008070472a4 */ /* 0x004fe4000f8e02ff */
[----:B------:R-:W-:Y:S02]  /*4390*/  ULOP3.LUT UR20, UR5, 0x3fff, URZ, 0xc0, !UPT ;  /* 0x00003fff05147892 */ /* 0x000fe4000f8ec0ff */
[----:B------:R-:W-:-:S02]  /*43a0*/  ULOP3.LUT UR19, UR6, 0x10000, URZ, 0xfc, !UPT ;  /* 0x0001000006137892 */ /* 0x000fc4000f8efcff */
[----:B------:R-:W-:Y:S02]  /*43b0*/  UIADD3 UR29, UPT, UPT, UR4, -0x1, URZ ;  /* 0xffffffff041d7890 */ /* 0x000fe4000fffe0ff */
[----:B------:R-:W-:Y:S01]  /*43c0*/  UISETP.GE.AND UP4, UPT, UR4, 0x1, UPT ;  /* 0x000000010400788c */ /* 0x000fe2000bf86270 */
[----:B------:R-:W-:Y:S01]  /*43d0*/  UMOV UR25, 0x10110010 ;  /* 0x1011001000197882 */ /* 0x000fe20000000000 */
[C---:B-1----:R-:W-:Y:S01]  /*43e0*/  VIADD R5, R3.reuse, 0x40 ;  /* 0x0000004003057836 */ /* 0x042fe20000000000 */
[----:B------:R-:W-:-:S04]  /*43f0*/  LOP3.LUT R4, R3, 0xffff, RZ, 0xc0, !PT ;  /* 0x0000ffff03047812 */ /* 0x000fc800078ec0ff */
[----:B------:R-:W-:-:S05]  /*4400*/  LOP3.LUT R5, R5, 0xffff, RZ, 0xc0, !PT ;  /* 0x0000ffff05057812 */ /* 0x000fca00078ec0ff */
[----:B------:R1:W-:Y:S02]  /*4410*/  STL.64 [R1], R4 ;  /* 0x0000000401007387 */ /* 0x0003e40000100a00 */
.L_x_86:
[----:B-1----:R-:W-:-:S04]  /*4420*/  SHF.L.U32 R5, R2, 0x1f, RZ ;  /* 0x0000001f02057819 */ /* 0x002fc800000006ff */
[----:B------:R-:W1:Y:S02]  /*4430*/  SYNCS.PHASECHK.TRANS64.TRYWAIT P0, [UR17+0x180], R5 ;  /* 0x00018005ff0075a7 */ /* 0x000e640008001111 */
[----:B-1-34-:R-:W-:Y:S05]  /*4440*/  @!P0 BRA `(.L_x_78) ;  /* 0x0000005400448947 */ /* 0x01afea0003800000 */
.L_x_193:
[----:B-1----:R-:W1:Y:S01]  /*4450*/  LDS.128 R4, [UR17+0x1c0] ;  /* 0x0001c011ff047984 */ /* 0x002e620008000c00 */
[----:B------:R-:W-:Y:S01]  /*4460*/  ULEA UR22, UR21, UR17, 0x3 ;  /* 0x0000001115167291 */ /* 0x000fe2000f8e18ff */
[----:B------:R-:W-:Y:S01]  /*4470*/  @!PT LDS RZ, [RZ] ;  /* 0x00000000fffff984 */ /* 0x000fe20000000800 */
[----:B------:R-:W-:Y:S01]  /*4480*/  @!PT LDS RZ, [RZ] ;  /* 0x00000000fffff984 */ /* 0x000fe20000000800 */
[----:B------:R-:W-:Y:S01]  /*4490*/  @!PT LDS RZ, [RZ] ;  /* 0x00000000fffff984 */ /* 0x000fe20000000800 */
[----:B------:R-:W-:Y:S01]  /*44a0*/  @!PT LDS RZ, [RZ] ;  /* 0x00000000fffff984 */ /* 0x000fe20000000800 */
[----:B------:R2:W-:Y:S06]  /*44b0*/  MEMBAR.ALL.CTA ;  /* 0x0000000000007992 */ /* 0x0005ec0000008000 */
[----:B--2---:R-:W2:Y:S02]  /*44c0*/  FENCE.VIEW.ASYNC.S ;  /* 0x00000000000073c6 */ /* 0x004ea40000000000 */
[----:B--2---:R-:W-:Y:S01]  /*44d0*/  SYNCS.ARRIVE.TRANS64.RED.A1T0 RZ, [UR23], RZ ;  /* 0x000000ffffff79a7 */ /* 0x004fe20008100417 */
[----:B-1----:R-:W-:Y:S01]  /*44e0*/  LOP3.LUT P2, RZ, R6, 0x1, RZ, 0xc0, !PT ;  /* 0x0000000106ff7812 */ /* 0x002fe2000784c0ff */
[----:B------:R-:W-:-:S12]  /*44f0*/  BRA.U UP3, `(.L_x_79) ;  /* 0x00000001030c7547 */ /* 0x000fd8000b800000 */
[----:B------:R-:W-:-:S04]  /*4500*/  SHF.L.U32 R5, R8, 0x1f, RZ ;  /* 0x0000001f08057819 */ /* 0x000fc800000006ff */
[----:B------:R-:W1:Y:S02]  /*4510*/  SYNCS.PHASECHK.TRANS64.TRYWAIT P0, [UR22+0x1a0], R5 ;  /* 0x0001a005ff0075a7 */ /* 0x000e640008001116 */
[----:B-1----:R-:W-:Y:S05]  /*4520*/  @!P0 BRA `(.L_x_80) ;  /* 0x0000005400248947 */ /* 0x002fea0003800000 */
.L_x_79:
[----:B------:R-:W-:Y:S05]  /*4530*/  BRA.U UP3, `(.L_x_81) ;  /* 0x0000000103d47547 */ /* 0x000fea000b800000 */
[----:B------:R-:W-:Y:S05]  /*4540*/  BRA.U !UP4, `(.L_x_82) ;  /* 0x000000010cc47547 */ /* 0x000fea000b800000 */
[----:B------:R-:W-:Y:S01]  /*4550*/  ULEA UR4, UR21, UR48, 0x2 ;  /* 0x0000003015047291 */ /* 0x000fe2000f8e10ff */
[----:B-1----:R-:W-:-:S08]  /*4560*/  SHF.L.U32 R4, R0, 0x1f, RZ ;  /* 0x0000001f00047819 */ /* 0x002fd000000006ff */
[----:B------:R-:W5:Y:S01]  /*4570*/  LDL R5, [UR4] ;  /* 0x00000004ff057983 */ /* 0x000f620008100800 */
[----:B------:R-:W-:Y:S02]  /*4580*/  ULEA UR4, UR16, UR17, 0x3 ;  /* 0x0000001110047291 */ /* 0x000fe4000f8e18ff */
[----:B------:R-:W-:Y:S01]  /*4590*/  UPLOP3.LUT UP2, UPT, UPT, UPT, UPT, 0x40, 0x4 ;  /* 0x000000000004789c */ /* 0x000fe20003f4e870 */
[----:B------:R-:W-:Y:S01]  /*45a0*/  UMOV UR15, UR29 ;  /* 0x0000001d000f7c82 */ /* 0x000fe20008000000 */
[----:B------:R-:W-:-:S05]  /*45b0*/  UMOV UR5, UR16 ;  /* 0x0000001000057c82 */ /* 0x000fca0008000000 */
[----:B------:R1:W2:Y:S04]  /*45c0*/  SYNCS.PHASECHK.TRANS64.TRYWAIT P1, [UR4], R4 ;  /* 0x00000004ff0075a7 */ /* 0x0002a80008021104 */
.L_x_85:
[----:B---3--:R-:W-:Y:S01]  /*45d0*/  ULEA UR10, UR5, UR17, 0x3 ;  /* 0x00000011050a7291 */ /* 0x008fe2000f8e18ff */
[----:B--2-4-:R-:W-:Y:S11]  /*45e0*/  @P1 BRA `(.L_x_83) ;  /* 0x00000000000c1947 */ /* 0x014ff60003800000 */
[----:B------:R-:W-:Y:S04]  /*45f0*/  SHF.L.U32 R7, R0, 0x1f, RZ ;  /* 0x0000001f00077819 */ /* 0x000fe800000006ff */
[----:B------:R-:W2:Y:S02]  /*4600*/  SYNCS.PHASECHK.TRANS64.TRYWAIT P0, [UR10], R7 ;  /* 0x00000007ff0075a7 */ /* 0x000ea4000800110a */
[----:B--2---:R-:W-:Y:S05]  /*4610*/  @!P0 BRA `(.L_x_84) ;  /* 0x0000005400008947 */ /* 0x004fea0003800000 */
.L_x_83:
[----:B------:R-:W-:Y:S01]  /*4620*/  UISETP.NE.AND UP0, UPT, UR15, URZ, UPT ;  /* 0x000000ff0f00728c */ /* 0x000fe2000bf05270 */
[----:B------:R-:W-:Y:S01]  /*4630*/  PLOP3.LUT P1, PT, PT, PT, PT, 0x80, 0x8 ;  /* 0x000000000008781c */ /* 0x000fe20003f2f070 */
[----:B------:R-:W-:Y:S02]  /*4640*/  UIADD3 UR4, UPT, UPT, UR5, 0x1, URZ ;  /* 0x0000000105047890 */ /* 0x000fe4000fffe0ff */
[----:B------:R-:W-:Y:S02]  /*4650*/  ULEA UR8, UR5, UR20, 0x7 ;  /* 0x0000001405087291 */ /* 0x000fe4000f8e38ff */
[----:B------:R-:W-:Y:S01]  /*4660*/  UISETP.NE.AND UP1, UPT, UR4, 0x14, UPT ;  /* 0x000000140400788c */ /* 0x000fe2000bf25270 */
[----:B------:R-:W-:Y:S01]  /*4670*/  PLOP3.LUT P0, PT, PT, PT, UP0, 0x80, 0x8 ;  /* 0x000000000008781c */ /* 0x000fe20003f0f008 */
[----:B------:R-:W-:Y:S02]  /*4680*/  UIADD3 UR12, UPT, UPT, UR8, 0x40, URZ ;  /* 0x00000040080c7890 */ /* 0x000fe4000fffe0ff */
[----:B------:R-:W-:Y:S02]  /*4690*/  USEL UR6, URZ, 0x1, UP1 ;  /* 0x00000001ff067887 */ /* 0x000fe40008800000 */
[----:B------:R-:W-:Y:S02]  /*46a0*/  USEL UR16, UR4, URZ, UP1 ;  /* 0x000000ff04107287 */ /* 0x000fe40008800000 */
[----:B------:R-:W-:Y:S02]  /*46b0*/  UIADD3 UR10, UPT, UPT, UR10, 0xa0, URZ ;  /* 0x000000a00a0a7890 */ /* 0x000fe4000fffe0ff */
[----:B------:R-:W-:Y:S01]  /*46c0*/  @UP0 ULEA UR4, UR16, UR17, 0x3 ;  /* 0x0000001110040291 */ /* 0x000fe2000f8e18ff */
[----:B------:R-:W-:Y:S01]  /*46d0*/  LOP3.LUT R0, R0, UR6, RZ, 0x3c, !PT ;  /* 0x0000000600007c12 */ /* 0x000fe2000f8e3cff */
[----:B------:R-:W-:Y:S01]  /*46e0*/  UMOV UR9, 0x80004020 ;  /* 0x8000402000097882 */ /* 0x000fe20000000000 */
[----:B------:R-:W-:Y:S01]  /*46f0*/  UMOV UR13, 0x80004020 ;  /* 0x80004020000d7882 */ /* 0x000fe20000000000 */
[----:B------:R-:W-:Y:S01]  /*4700*/  UMOV UR7, 0x80004020 ;  /* 0x8000402000077882 */ /* 0x000fe20000000000 */
[----:B-1----:R-:W-:Y:S04]  /*4710*/  @P0 SHF.L.U32 R4, R0, 0x1f, RZ ;  /* 0x0000001f00040819 */ /* 0x002fe800000006ff */
[----:B------:R3:W4:Y:S01]  /*4720*/  @P0 SYNCS.PHASECHK.TRANS64.TRYWAIT P1, [UR4], R4 ;  /* 0x00000004ff0005a7 */ /* 0x0007220008021104 */
[----:B------:R-:W-:Y:S11]  /*4730*/  ELECT P0, URZ, PT ;  /* 0x0000000000ff782f */ /* 0x000ff60003800000 */
[----:B------:R-:W-:Y:S02]  /*4740*/  @!UPT UIADD3 URZ, UPT, UPT, URZ, URZ, URZ ;  /* 0x000000fffffff290 */ /* 0x000fe4000fffe0ff */
[C---:B-----5:R-:W-:Y:S01]  /*4750*/  @P0 R2UR.BROADCAST UR14, R5.reuse ;  /* 0x00000000050e02ca */ /* 0x060fe200008e0000 */
[----:B------:R-:W-:Y:S01]  /*4760*/  ULEA UR4, UR5, UR19, 0x9 ;  /* 0x0000001305047291 */ /* 0x000fe2000f8e48ff */
[----:B------:R-:W-:Y:S11]  /*4770*/  ELECT P0, URZ, PT ;  /* 0x0000000000ff782f */ /* 0x000ff60003800000 */
[----:B------:R-:W-:Y:S02]  /*4780*/  @!UPT UIADD3 URZ, UPT, UPT, URZ, URZ, URZ ;  /* 0x000000fffffff290 */ /* 0x000fe4000fffe0ff */
[----:B------:R-:W-:Y:S01]  /*4790*/  @P0 R2UR.BROADCAST UR11, R5 ;  /* 0x00000000050b02ca */ /* 0x000fe200008e0000 */
[----:B------:R-:W-:Y:S01]  /*47a0*/  UIADD3 UR6, UPT, UPT, UR4, 0x2, URZ ;  /* 0x0000000204067890 */ /* 0x000fe2000fffe0ff */
[----:B------:R-:W-:Y:S02]  /*47b0*/  UMOV UR5, 0x80004020 ;  /* 0x8000402000057882 */ /* 0x000fe40000000000 */
[----:B------:R1:W-:Y:S01]  /*47c0*/  UTCHMMA.2CTA gdesc[UR4], gdesc[UR8], tmem[UR14], tmem[UR26], idesc[UR27], UP2 ;  /* 0x00ff1a08040075ea */ /* 0x0003e2000920000e */
[----:B------:R-:W-:Y:S08]  /*47d0*/  UPLOP3.LUT UP2, UPT, UPT, UPT, UPT, 0x80, 0x8 ;  /* 0x000000000008789c */ /* 0x000ff00003f4f070 */
[----:B------:R3:W-:Y:S01]  /*47e0*/  UTCHMMA.2CTA gdesc[UR6], gdesc[UR12], tmem[UR11], tmem[UR24], idesc[UR25], UPT ;  /* 0x00ff180c060075ea */ /* 0x0007e2000ba0000b */
[----:B------:R3:W-:Y:S01]  /*47f0*/  UTCBAR.2CTA.MULTICAST [UR10], URZ, UR18 ;  /* 0x000000ff0a0073e9 */ /* 0x0007e20008200812 */
[----:B-1----:R-:W-:Y:S02]  /*4800*/  UIADD3 UR4, UPT, UPT, UR15, 0x1, URZ ;  /* 0x000000010f047890 */ /* 0x002fe4000fffe0ff */
[----:B------:R-:W-:Y:S02]  /*4810*/  UIADD3 UR8, UPT, UPT, UR15, -0x1, URZ ;  /* 0xffffffff0f087890 */ /* 0x000fe4000fffe0ff */
[----:B------:R-:W-:Y:S01]  /*4820*/  UISETP.GT.U32.AND UP0, UPT, UR4, 0x1, UPT ;  /* 0x000000010400788c */ /* 0x000fe2000bf04070 */
[----:B------:R-:W-:Y:S04]  /*4830*/  UMOV UR5, UR16 ;  /* 0x0000001000057c82 */ /* 0x000fe80008000000 */
[----:B------:R-:W-:Y:S04]  /*4840*/  UMOV UR15, UR8 ;  /* 0x00000008000f7c82 */ /* 0x000fe80008000000 */
[----:B------:R-:W-:Y:S05]  /*4850*/  BRA.U UP0, `(.L_x_85) ;  /* 0xfffffffd005c7547 */ /* 0x000fea000b83ffff */
.L_x_82:
[----:B------:R-:W-:-:S09]  /*4860*/  UIADD3 UR4, UPT, UPT, UR22, 0x190, URZ ;  /* 0x0000019016047890 */ /* 0x000fd2000fffe0ff */
[----:B------:R2:W-:Y:S01]  /*4870*/  UTCBAR.2CTA.MULTICAST [UR4], URZ, UR28 ;  /* 0x000000ff040073e9 */ /* 0x0005e2000820081c */
[----:B------:R-:W-:Y:S02]  /*4880*/  NOP ;  /* 0x0000000000007918 */ /* 0x000fe40000000000 */
.L_x_81:
[----:B--2---:R-:W-:Y:S01]  /*4890*/  UIADD3 UR4, UPT, UPT, UR21, 0x1, URZ ;  /* 0x0000000115047890 */ /* 0x004fe2000fffe0ff */
[----:B------:R-:W-:-:S03]  /*48a0*/  LOP3.LUT R2, R2, 0x1, RZ, 0x3c, !PT ;  /* 0x0000000102027812 */ /* 0x000fc600078e3cff */
[----:B------:R-:W-:-:S04]  /*48b0*/  UISETP.NE.AND UP0, UPT, UR4, 0x2, UPT ;  /* 0x000000020400788c */ /* 0x000fc8000bf05270 */
[----:B------:R-:W-:Y:S02]  /*48c0*/  USEL UR5, URZ, 0x1, UP0 ;  /* 0x00000001ff057887 */ /* 0x000fe40008000000 */
[----:B------:R-:W-:-:S04]  /*48d0*/  USEL UR21, UR4, URZ, UP0 ;  /* 0x000000ff04157287 */ /* 0x000fc80008000000 */
[----:B------:R-:W-:Y:S01]  /*48e0*/  LOP3.LUT R8, R8, UR5, RZ, 0x3c, !PT ;  /* 0x0000000508087c12 */ /* 0x000fe2000f8e3cff */
[----:B------:R-:W-:Y:S07]  /*48f0*/  @P2 BRA `(.L_x_86) ;  /* 0xfffffff800c82947 */ /* 0x000fee000383ffff */
[----:B------:R-:W2:Y:S01]  /*4900*/  S2UR UR8, SR_CgaCtaId ;  /* 0x00000000000879c3 */ /* 0x000ea20000008800 */
[----:B------:R-:W-:Y:S01]  /*4910*/  ELECT P0, URZ, PT ;  /* 0x0000000000ff782f */ /* 0x000fe20003800000 */
[----:B------:R-:W-:Y:S01]  /*4920*/  HFMA2 R0, -RZ, RZ, 0, 5.9604644775390625e-08 ;  /* 0x00000001ff007431 */ /* 0x000fe200000001ff */
[----:B------:R-:W-:-:S05]  /*4930*/  UMOV UR4, 0x40 ;  /* 0x0000004000047882 */ /* 0x000fca0000000000 */
[----:B------:R-:W-:Y:S01]  /*4940*/  UVIRTCOUNT.DEALLOC.SMPOOL 0x80 ;  /* 0x000000800000784c */ /* 0x000fe20000000000 */
[----:B------:R-:W-:Y:S02]  /*4950*/  UISETP.NE.AND UP0, UPT, UR31, URZ, UPT ;  /* 0x000000ff1f00728c */ /* 0x000fe4000bf05270 */
[----:B--2---:R-:W-:-:S09]  /*4960*/  ULEA UR8, UR8, UR4, 0x18 ;  /* 0x0000000408087291 */ /* 0x004fd2000f8ec0ff */
[----:B------:R2:W-:Y:S01]  /*4970*/  @P0 STS.U8 [UR8+0x1c], R0 ;  /* 0x00001c00ff000988 */ /* 0x0005e20008000008 */
[----:B------:R-:W-:Y:S05]  /*4980*/  BRA.U UP0, `(.L_x_87) ;  /* 0x0000000100587547 */ /* 0x000fea000b800000 */
[----:B------:R-:W-:Y:S01]  /*4990*/  UIADD3 UR5, UPT, UPT, UR17, 0x1a0, URZ ;  /* 0x000001a011057890 */ /* 0x000fe2000fffe0ff */
[----:B-1----:R-:W-:-:S03]  /*49a0*/  SHF.L.U32 R5, R8, 0x1f, RZ ;  /* 0x0000001f08057819 */ /* 0x002fc600000006ff */
[----:B------:R-:W-:-:S09]  /*49b0*/  ULEA UR4, UR21, UR5, 0x3 ;  /* 0x0000000515047291 */ /* 0x000fd2000f8e18ff */
[----:B------:R-:W1:Y:S02]  /*49c0*/  SYNCS.PHASECHK.TRANS64.TRYWAIT P0, [UR4], R5 ;  /* 0x00000005ff0075a7 */ /* 0x000e640008001104 */
[----:B-1----:R-:W-:Y:S05]  /*49d0*/  @!P0 BRA `(.L_x_88) ;  /* 0x0000005000288947 */ /* 0x002fea0003800000 */
.L_x_197:
[----:B------:R-:W-:-:S04]  /*49e0*/  UIADD3 UR4, UPT, UPT, UR21, 0x1, URZ ;  /* 0x0000000115047890 */ /* 0x000fc8000fffe0ff */
[----:B------:R-:W-:-:S04]  /*49f0*/  UISETP.NE.AND UP1, UPT, UR4, 0x2, UPT ;  /* 0x000000020400788c */ /* 0x000fc8000bf25270 */
[----:B---3--:R-:W-:Y:S02]  /*4a00*/  USEL UR6, URZ, 0x1, UP1 ;  /* 0x00000001ff067887 */ /* 0x008fe40008800000 */
[----:B------:R-:W-:-:S04]  /*4a10*/  USEL UR4, UR4, URZ, UP1 ;  /* 0x000000ff04047287 */ /* 0x000fc80008800000 */
[----:B------:R-:W-:Y:S01]  /*4a20*/  ULEA UR4, UR4, UR5, 0x3 ;  /* 0x0000000504047291 */ /* 0x000fe2000f8e18ff */
[----:B-1----:R-:W-:-:S04]  /*4a30*/  LOP3.LUT R5, R8, UR6, RZ, 0x3c, !PT ;  /* 0x0000000608057c12 */ /* 0x002fc8000f8e3cff */
[----:B------:R-:W-:Y:S01]  /*4a40*/  SHF.L.U32 R5, R5, 0x1f, RZ ;  /* 0x0000001f05057819 */ /* 0x000fe200000006ff */
[----:B--2---:R-:W-:-:S04]  /*4a50*/  IMAD.U32 R0, RZ, RZ, UR4 ;  /* 0x00000004ff007e24 */ /* 0x004fc8000f8e00ff */
[----:B------:R1:W2:Y:S03]  /*4a60*/  SYNCS.PHASECHK.TRANS64.TRYWAIT P0, [R0+URZ], R5 ;  /* 0x00000005000075a7 */ /* 0x0002a600080011ff */
[----:B--2---:R-:W-:Y:S05]  /*4a70*/  @!P0 NANOSLEEP.SYNCS 0x989680 ;  /* 0x009896800000895d */ /* 0x004fea0003900000 */
[----:B------:R-:W2:Y:S02]  /*4a80*/  @!P0 SYNCS.PHASECHK.TRANS64 P0, [R0+URZ], R5 ;  /* 0x00000005000085a7 */ /* 0x000ea400080010ff */
[----:B--2---:R-:W-:Y:S05]  /*4a90*/  @P0 BRA `(.L_x_89) ;  /* 0x0000000000200947 */ /* 0x004fea0003800000 */
.L_x_90:
[----:B--2---:R2:W3:Y:S02]  /*4aa0*/  SYNCS.PHASECHK.TRANS64.TRYWAIT P0, [R0+URZ], R5 ;  /* 0x00000005000075a7 */ /* 0x0044e400080011ff */
[----:B---3--:R-:W-:Y:S05]  /*4ab0*/  @!P0 NANOSLEEP.SYNCS 0x989680 ;  /* 0x009896800000895d */ /* 0x008fea0003900000 */
[----:B------:R-:W3:Y:S02]  /*4ac0*/  @!P0 SYNCS.PHASECHK.TRANS64 P0, [R0+URZ], R5 ;  /* 0x00000005000085a7 */ /* 0x000ee400080010ff */
[----:B---3--:R-:W-:Y:S05]  /*4ad0*/  @!P0 BRA `(.L_x_90) ;  /* 0xfffffffc00f08947 */ /* 0x008fea000383ffff */
[----:B------:R-:W-:Y:S05]  /*4ae0*/  BRA `(.L_x_89) ;  /* 0x00000000000c7947 */ /* 0x000fea0003800000 */
.L_x_87:
[----:B------:R-:W-:-:S04]  /*4af0*/  UIADD3 UR4, UPT, UPT, UR17, 0x1b0, URZ ;  /* 0x000001b011047890 */ /* 0x000fc8000fffe0ff */
[----:B------:R-:W-:-:S09]  /*4b00*/  UPRMT UR4, UR30, 0x654, UR4 ;  /* 0x000006541e047896 */ /* 0x000fd20008000004 */
[----:B------:R-:W-:Y:S03]  /*4b10*/  SYNCS.ARRIVE.TRANS64.RED.A1T0 RZ, [UR4], RZ ;  /* 0x000000ffffff79a7 */ /* 0x000fe60008100404 */
.L_x_89:
[----:B-12---:R-:W-:Y:S01]  /*4b20*/  SHF.L.U32 R5, RZ, 0x1f, RZ ;  /* 0x0000001fff057819 */ /* 0x006fe200000006ff */
[----:B------:R-:W-:Y:S01]  /*4b30*/  UIADD3 UR4, UPT, UPT, UR17, 0x1b0, URZ ;  /* 0x000001b011047890 */ /* 0x000fe2000fffe0ff */
[----:B------:R-:W-:Y:S02]  /*4b40*/  PLOP3.LUT P0, PT, PT, PT, UP0, 0x80, 0x8 ;  /* 0x000000000008781c */ /* 0x000fe40003f0f008 */
[----:B----4-:R-:W1:Y:S02]  /*4b50*/  SYNCS.PHASECHK.TRANS64.TRYWAIT P1, [UR17+0x1b0], R5 ;  /* 0x0001b005ff0075a7 */ /* 0x010e640008021111 */
[----:B-1----:R-:W-:Y:S09]  /*4b60*/  @!P1 BRA `(.L_x_91) ;  /* 0x0000004c00dc9947 */ /* 0x002ff20003800000 */
.L_x_199:
[----:B------:R-:W-:Y:S01]  /*4b70*/  @!UP0 UPRMT UR4, UR30, 0x654, UR4 ;  /* 0x000006541e048896 */ /* 0x000fe20008000004 */
[----:B------:R-:W-:Y:S01]  /*4b80*/  LOP3.LUT R2, R3, 0xffff, RZ, 0xc0, !PT ;  /* 0x0000ffff03027812 */ /* 0x000fe200078ec0ff */
[----:B------:R-:W-:Y:S02]  /*4b90*/  IMAD.MOV.U32 R3, RZ, RZ, 0xffff ;  /* 0x0000ffffff037424 */ /* 0x000fe400078e00ff */
[----:B-1----:R-:W-:Y:S01]  /*4ba0*/  IMAD.MOV.U32 R5, RZ, RZ, 0x1 ;  /* 0x00000001ff057424 */ /* 0x002fe200078e00ff */
[----:B------:R-:W-:-:S04]  /*4bb0*/  SHF.R.U32.HI R2, RZ, 0x5, R2 ;  /* 0x00000005ff027819 */ /* 0x000fc80000011602 */
[----:B------:R-:W-:Y:S01]  /*4bc0*/  @!P0 SYNCS.ARRIVE.TRANS64.RED.A1T0 RZ, [UR4], RZ ;  /* 0x000000ffffff89a7 */ /* 0x000fe20008100404 */
[----:B------:R-:W-:Y:S01]  /*4bd0*/  NOP ;  /* 0x0000000000007918 */ /* 0x000fe20000000000 */
[----:B------:R-:W1:Y:S01]  /*4be0*/  LDS R0, [UR8+0x14] ;  /* 0x00001408ff007984 */ /* 0x000e620008000800 */
[-C--:B------:R-:W-:Y:S02]  /*4bf0*/  SHF.L.U32 R3, R3, R2.reuse, RZ ;  /* 0x0000000203037219 */ /* 0x080fe400000006ff */
[----:B------:R-:W-:Y:S02]  /*4c00*/  SHF.L.U32 R5, R5, R2, RZ ;  /* 0x0000000205057219 */ /* 0x000fe400000006ff */
[----:B-1----:R-:W-:-:S04]  /*4c10*/  LOP3.LUT R0, R0, R3, RZ, 0xc0, !PT ;  /* 0x0000000300007212 */ /* 0x002fc800078ec0ff */
[----:B------:R-:W-:-:S13]  /*4c20*/  ISETP.NE.AND P0, PT, R0, R3, PT ;  /* 0x000000030000720c */ /* 0x000fda0003f05270 */
[----:B------:R-:W-:Y:S05]  /*4c30*/  @P0 BRA `(.L_x_92) ;  /* 0x00000000005c0947 */ /* 0x000fea0003800000 */
[----:B------:R-:W1:Y:S02]  /*4c40*/  LDS R0, [UR8+0x18] ;  /* 0x00001808ff007984 */ /* 0x000e640008000800 */
[----:B-1----:R-:W-:-:S04]  /*4c50*/  LOP3.LUT R0, R0, R5, RZ, 0xc0, !PT ;  /* 0x0000000500007212 */ /* 0x002fc800078ec0ff */
[----:B------:R-:W-:-:S13]  /*4c60*/  ISETP.NE.AND P0, PT, R0, R5, PT ;  /* 0x000000050000720c */ /* 0x000fda0003f05270 */
[----:B------:R-:W-:Y:S05]  /*4c70*/  @P0 BRA `(.L_x_93) ;  /* 0x0000000000400947 */ /* 0x000fea0003800000 */
[----:B------:R-:W-:Y:S01]  /*4c80*/  R2UR UR4, R3 ;  /* 0x00000000030472ca */ /* 0x000fe200000e0000 */
[----:B------:R-:W1:Y:S01]  /*4c90*/  S2R R2, SR_LANEID ;  /* 0x0000000000027919 */ /* 0x000e620000000000 */
[----:B------:R-:W-:-:S04]  /*4ca0*/  LOP3.LUT R5, RZ, R5, RZ, 0x33, !PT ;  /* 0x00000005ff057212 */ /* 0x000fc800078e33ff */
[----:B---3--:R-:W2:Y:S07]  /*4cb0*/  REDUX UR6, R5 ;  /* 0x00000000050673c4 */ /* 0x008eae0000000000 */
[----:B------:R-:W-:-:S03]  /*4cc0*/  ULOP3.LUT UR5, URZ, UR4, URZ, 0x33, !UPT ;  /* 0x00000004ff057292 */ /* 0x000fc6000f8e33ff */
[----:B------:R-:W-:Y:S02]  /*4cd0*/  VOTEU.ANY UR4, UPT, PT ;  /* 0x0000000000047886 */ /* 0x000fe400038e0100 */
[----:B------:R-:W-:Y:S01]  /*4ce0*/  UFLO.U32 UR4, UR4 ;  /* 0x00000004000472bd */ /* 0x000fe200080e0000 */
[----:B------:R-:W-:-:S04]  /*4cf0*/  IMAD.U32 R0, RZ, RZ, UR5 ;  /* 0x00000005ff007e24 */ /* 0x000fc8000f8e00ff */
[----:B------:R-:W3:Y:S02]  /*4d00*/  REDUX UR7, R0 ;  /* 0x00000000000773c4 */ /* 0x000ee40000000000 */
[----:B------:R4:W-:Y:S01]  /*4d10*/  UTCATOMSWS.AND URZ, UR5 ;  /* 0x0000000500ff79e3 */ /* 0x0009e20008000000 */
[----:B-1----:R-:W-:Y:S01]  /*4d20*/  ISETP.EQ.U32.AND P0, PT, R2, UR4, PT ;  /* 0x0000000402007c0c */ /* 0x002fe2000bf02070 */
[----:B--2---:R-:W-:Y:S02]  /*4d30*/  IMAD.U32 R2, RZ, RZ, UR6 ;  /* 0x00000006ff027e24 */ /* 0x004fe4000f8e00ff */
[----:B---3--:R-:W-:-:S10]  /*4d40*/  IMAD.U32 R3, RZ, RZ, UR7 ;  /* 0x00000007ff037e24 */ /* 0x008fd4000f8e00ff */
[----:B------:R4:W-:Y:S04]  /*4d50*/  @P0 ATOMS.AND RZ, [UR8+0x14], R3 ;  /* 0x00001403ffff098c */ /* 0x0009e8000a800008 */
[----:B------:R4:W-:Y:S01]  /*4d60*/  @P0 ATOMS.AND RZ, [UR8+0x18], R2 ;  /* 0x00001802ffff098c */ /* 0x0009e2000a800008 */
[----:B------:R-:W-:Y:S05]  /*4d70*/  BRA `(.L_x_94) ;  /* 0x0000000000147947 */ /* 0x000fea0003800000 */
.L_x_93:
[----:B------:R-:W-:Y:S02]  /*4d80*/  MOV R2, 0x4da0 ;  /* 0x00004da000027802 */ /* 0x000fe40000000f00 */
[----:B---3-5:R-:W-:Y:S05]  /*4d90*/  CALL.REL.NOINC `($__internal_0_$__cuda_sm10x_tcgen05_guardrail_trap_col_being_dealloced_not_returned_by_alloc) ;  /* 0x00000050004c7944 */ /* 0x028fea0003c00000 */
[----:B------:R-:W-:Y:S05]  /*4da0*/  BRA `(.L_x_94) ;  /* 0x0000000000087947 */ /* 0x000fea0003800000 */
.L_x_92:
[----:B------:R-:W-:Y:S02]  /*4db0*/  MOV R2, 0x4dd0 ;  /* 0x00004dd000027802 */ /* 0x000fe40000000f00 */
[----:B---3-5:R-:W-:Y:S05]  /*4dc0*/  CALL.REL.NOINC `($__internal_2_$__cuda_sm10x_tcgen05_guardrail_trap_unallocated_columns_being_dealloced) ;  /* 0x0000005000587944 */ /* 0x028fea0003c00000 */
.L_x_94:
[----:B------:R-:W-:Y:S01]  /*4dd0*/  NOP ;  /* 0x0000000000007918 */ /* 0x000fe20000000000 */
[----:B----4-:R-:W-:Y:S05]  /*4de0*/  EXIT ;  /* 0x000000000000794d */ /* 0x010fea0003800000 */
.L_x_66:
[----:B------:R-:W-:-:S09]  /*4df0*/  UISETP.NE.OR UP0, UPT, UR18, 0x3, !UP3 ;  /* 0x000000031200788c */ /* 0x000fd2000df05670 */
[----:B------:R-:W-:Y:S05]  /*4e00*/  BRA.U UP0, `(.L_x_95) ;  /* 0x0000001100447547 */ /* 0x000fea000b800000 */
[----:B------:R-:W2:Y:S01]  /*4e10*/  LDCU.64 UR4, c[0x0][0x888] ;  /* 0x00011100ff0477ac */ /* 0x000ea20008000a00 */
[----:B------:R-:W3:Y:S01]  /*4e20*/  S2UR UR6, SR_CgaCtaId ;  /* 0x00000000000679c3 */ /* 0x000ee20000008800 */
[----:B------:R-:W-:Y:S01]  /*4e30*/  HFMA2 R9, -RZ, RZ, 0, 5.9604644775390625e-08 ;  /* 0x00000001ff097431 */ /* 0x000fe200000001ff */
[----:B------:R-:W-:Y:S01]  /*4e40*/  MOV R8, RZ ;  /* 0x000000ff00087202 */ /* 0x000fe20000000f00 */
[----:B------:R-:W4:Y:S01]  /*4e50*/  LDCU UR36, c[0x0][0x370] ;  /* 0x00006e00ff2477ac */ /* 0x000f220008000800 */
[----:B------:R-:W-:Y:S01]  /*4e60*/  HFMA2 R3, -RZ, RZ, 0, 0.0078125 ;  /* 0x00002000ff037431 */ /* 0x000fe200000001ff */
[----:B------:R-:W1:Y:S03]  /*4e70*/  LDCU.128 UR32, c[0x0][0xb10] ;  /* 0x00016200ff2077ac */ /* 0x000e660008000c00 */
[----:B------:R-:W4:Y:S01]  /*4e80*/  LDC.64 R10, c[0x0][0x348] ;  /* 0x0000d200ff0a7b82 */ /* 0x000f220000000a00 */
[----:B------:R-:W1:Y:S01]  /*4e90*/  LDCU UR29, c[0x0][0x374] ;  /* 0x00006e80ff1d77ac */ /* 0x000e620008000800 */
[----:B------:R-:W4:Y:S01]  /*4ea0*/  LDCU.64 UR26, c[0x0][0x890] ;  /* 0x00011200ff1a77ac */ /* 0x000f220008000a00 */
[----:B------:R-:W4:Y:S01]  /*4eb0*/  LDCU UR18, c[0x0][0xb0c] ;  /* 0x00016180ff1277ac */ /* 0x000f220008000800 */
[----:B--2---:R-:W-:Y:S01]  /*4ec0*/  UISETP.NE.U32.AND UP0, UPT, UR4, URZ, UPT ;  /* 0x000000ff0400728c */ /* 0x004fe2000bf05070 */
[----:B------:R-:W2:Y:S01]  /*4ed0*/  LDCU UR46, c[0x0][0xb20] ;  /* 0x00016400ff2e77ac */ /* 0x000ea20008000800 */
[----:B------:R-:W2:Y:S01]  /*4ee0*/  LDCU UR4, c[0x0][0xb30] ;  /* 0x00016600ff0477ac */ /* 0x000ea20008000800 */
[----:B------:R-:W2:Y:S01]  /*4ef0*/  LDCU.128 UR40, c[0x0][0x980] ;  /* 0x00013000ff2877ac */ /* 0x000ea20008000c00 */
[----:B------:R-:W-:Y:S01]  /*4f00*/  UMOV UR24, 0x400 ;  /* 0x0000040000187882 */ /* 0x000fe20000000000 */
[----:B-1----:R-:W-:-:S02]  /*4f10*/  UIMAD.WIDE.U32 UR8, UR29, UR35, URZ ;  /* 0x000000231d0872a5 */ /* 0x002fc4000f8e00ff */
[----:B---3--:R-:W-:Y:S02]  /*4f20*/  ULEA UR24, UR6, UR24, 0x18 ;  /* 0x0000001806187291 */ /* 0x008fe4000f8ec0ff */
[----:B----4-:R-:W-:Y:S02]  /*4f30*/  UIMAD.WIDE.U32 UR6, UR36, UR32, URZ ;  /* 0x00000020240672a5 */ /* 0x010fe4000f8e00ff */
[----:B------:R-:W-:Y:S02]  /*4f40*/  UISETP.NE.AND.EX UP5, UPT, UR5, URZ, UPT, UP0 ;  /* 0x000000ff0500728c */ /* 0x000fe4000bfa5300 */
[----:B------:R-:W-:Y:S02]  /*4f50*/  UISETP.NE.U32.AND UP6, UPT, UR26, URZ, UPT ;  /* 0x000000ff1a00728c */ /* 0x000fe4000bfc5070 */
[----:B------:R-:W-:Y:S02]  /*4f60*/  UIADD3 UR37, UPT, UPT, UR24, 0x188, URZ ;  /* 0x0000018818257890 */ /* 0x000fe4000fffe0ff */
[----:B------:R-:W-:-:S02]  /*4f70*/  UISETP.NE.AND UP0, UPT, UR39, 0x1, UPT ;  /* 0x000000012700788c */ /* 0x000fc4000bf05270 */
[----:B------:R-:W-:Y:S01]  /*4f80*/  UISETP.NE.AND UP0, UPT, UR18, 0x1, UPT ;  /* 0x000000011200788c */ /* 0x000fe2000bf05270 */
[----:B------:R-:W-:Y:S01]  /*4f90*/  UMOV UR6, UR7 ;  /* 0x0000000700067c82 */ /* 0x000fe20008000000 */
[----:B------:R-:W-:Y:S01]  /*4fa0*/  UMOV UR38, UR9 ;  /* 0x0000000900267c82 */ /* 0x000fe20008000000 */
[----:B------:R-:W-:Y:S02]  /*4fb0*/  UISETP.GE.AND UP2, UPT, UR39, 0x1, UPT ;  /* 0x000000012700788c */ /* 0x000fe4000bf46270 */
[----:B------:R-:W-:Y:S01]  /*4fc0*/  UISETP.NE.AND UP0, UPT, UR34, 0x1, UPT ;  /* 0x000000012200788c */ /* 0x000fe2000bf05270 */
[----:B------:R-:W-:Y:S01]  /*4fd0*/  UMOV UR25, URZ ;  /* 0x000000ff00197c82 */ /* 0x000fe20008000000 */
[----:B------:R-:W-:Y:S01]  /*4fe0*/  UPLOP3.LUT UP4, UPT, UPT, UPT, UPT, 0x40, 0x4 ;  /* 0x000000000004789c */ /* 0x000fe20003f8e870 */
[----:B------:R-:W1:Y:S01]  /*4ff0*/  LDCU.64 UR16, c[0x0][0xb28] ;  /* 0x00016500ff1077ac */ /* 0x000e620008000a00 */
[----:B------:R-:W3:Y:S01]  /*5000*/  LDCU.64 UR30, c[0x0][0x990] ;  /* 0x00013200ff1e77ac */ /* 0x000ee20008000a00 */
[----:B------:R-:W-:-:S02]  /*5010*/  UISETP.NE.AND.EX UP6, UPT, UR27, URZ, UPT, UP6 ;  /* 0x000000ff1b00728c */ /* 0x000fc4000bfc5360 */
[----:B------:R-:W-:Y:S02]  /*5020*/  UPRMT UR37, URZ, 0x654, UR37 ;  /* 0x00000654ff257896 */ /* 0x000fe40008000025 */
[----:B------:R-:W-:Y:S02]  /*5030*/  USHF.R.U32.HI UR44, URZ, UR33, UR6 ;  /* 0x00000021ff2c7299 */ /* 0x000fe40008011606 */
[----:B--2---:R-:W-:Y:S02]  /*5040*/  USHF.R.U32.HI UR38, URZ, UR46, UR38 ;  /* 0x0000002eff267299 */ /* 0x004fe40008011626 */
[----:B------:R-:W-:Y:S02]  /*5050*/  UISETP.NE.AND UP3, UPT, UR4, 0x1, UPT ;  /* 0x000000010400788c */ /* 0x000fe4000bf65270 */
[----:B------:R-:W-:Y:S02]  /*5060*/  UISETP.NE.AND UP2, UPT, UR40, 0x1, UPT ;  /* 0x000000012800788c */ /* 0x000fe4000bf45270 */
[----:B------:R-:W-:-:S11]  /*5070*/  UISETP.NE.AND UP0, UPT, UR43, 0x1, UPT ;  /* 0x000000012b00788c */ /* 0x000fd6000bf05270 */
.L_x_104:
[----:B------:R-:W-:Y:S04]  /*5080*/  SHF.L.U32 R5, R8, 0x1f, RZ ;  /* 0x0000001f08057819 */ /* 0x000fe800000006ff */
[----:B--2---:R-:W2:Y:S02]  /*5090*/  SYNCS.PHASECHK.TRANS64.TRYWAIT P0, [UR24+0x180], R5 ;  /* 0x00018005ff0075a7 */ /* 0x004ea40008001118 */
[----:B--2---:R-:W-:Y:S05]  /*50a0*/  @!P0 BRA `(.L_x_96) ;  /* 0x0000004800a48947 */ /* 0x004fea0003800000 */
.L_x_201:
[----:B--2---:R-:W2:Y:S01]  /*50b0*/  LDS.128 R4, [UR24+0x1c0] ;  /* 0x0001c018ff047984 */ /* 0x004ea20008000c00 */
[----:B------:R-:W-:Y:S01]  /*50c0*/  UISETP.GE.AND UP0, UPT, UR39, 0x1, UPT ;  /* 0x000000012700788c */ /* 0x000fe2000bf06270 */
[----:B------:R-:W-:Y:S01]  /*50d0*/  @!PT LDS RZ, [RZ] ;  /* 0x00000000fffff984 */ /* 0x000fe20000000800 */
[----:B------:R-:W-:Y:S01]  /*50e0*/  @!PT LDS RZ, [RZ] ;  /* 0x00000000fffff984 */ /* 0x000fe20000000800 */
[----:B------:R-:W-:Y:S01]  /*50f0*/  @!PT LDS RZ, [RZ] ;  /* 0x00000000fffff984 */ /* 0x000fe20000000800 */
[----:B------:R-:W-:Y:S01]  /*5100*/  @!PT LDS RZ, [RZ] ;  /* 0x00000000fffff984 */ /* 0x000fe20000000800 */
[----:B------:R4:W-:Y:S06]  /*5110*/  MEMBAR.ALL.CTA ;  /* 0x0000000000007992 */ /* 0x0009ec0000008000 */
[----:B----4-:R-:W4:Y:S02]  /*5120*/  FENCE.VIEW.ASYNC.S ;  /* 0x00000000000073c6 */ /* 0x010f240000000000 */
[----:B----4-:R-:W-:Y:S01]  /*5130*/  SYNCS.ARRIVE.TRANS64.RED.A1T0 RZ, [UR37], RZ ;  /* 0x000000ffffff79a7 */ /* 0x010fe20008100425 */
[----:B--2---:R-:W-:Y:S11]  /*5140*/  LOP3.LUT P0, RZ, R6, 0x1, RZ, 0xc0, !PT ;  /* 0x0000000106ff7812 */ /* 0x004ff6000780c0ff */
[----:B------:R-:W-:Y:S02]  /*5150*/  @!UPT UIADD3 URZ, UPT, UPT, URZ, URZ, URZ ;  /* 0x000000fffffff290 */ /* 0x000fe4000fffe0ff */
[----:B------:R-:W-:Y:S01]  /*5160*/  VOTEU.ANY UP2, P0 ;  /* 0x0000000000ff7886 */ /* 0x000fe20000040100 */
[----:B------:R-:W-:Y:S11]  /*5170*/  PLOP3.LUT P0, PT, PT, PT, UP2, 0x80, 0x8 ;  /* 0x000000000008781c */ /* 0x000ff60003f0f028 */
[----:B------:R-:W-:Y:S02]  /*5180*/  @!UPT UIADD3 URZ, UPT, UPT, URZ, URZ, URZ ;  /* 0x000000fffffff290 */ /* 0x000fe4000fffe0ff */
[----:B------:R-:W-:Y:S02]  /*5190*/  @P0 MOV R2, R4 ;  /* 0x0000000400020202 */ /* 0x000fe40000000f00 */
[----:B------:R-:W-:Y:S02]  /*51a0*/  @P0 LOP3.LUT R0, R5, 0xffff, RZ, 0xc0, !PT ;  /* 0x0000ffff05000812 */ /* 0x000fe400078ec0ff */
[----:B------:R-:W-:Y:S02]  /*51b0*/  @P0 R2UR UR5, R2 ;  /* 0x00000000020502ca */ /* 0x000fe400000e0000 */
[----:B------:R-:W-:Y:S11]  /*51c0*/  @P0 R2UR UR4, R0 ;  /* 0x00000000000402ca */ /* 0x000ff600000e0000 */
[----:B------:R-:W-:Y:S02]  /*51d0*/  @UP2 UMOV UR15, UR5 ;  /* 0x00000005000f2c82 */ /* 0x000fe40008000000 */
[----:B------:R-:W-:Y:S01]  /*51e0*/  @UP2 UMOV UR14, UR4 ;  /* 0x00000004000e2c82 */ /* 0x000fe20008000000 */
[----:B------:R-:W-:Y:S05]  /*51f0*/  BRA.U !UP0, `(.L_x_97) ;  /* 0x0000000108c07547 */ /* 0x000fea000b800000 */
[----:B------:R-:W-:Y:S02]  /*5200*/  UIMAD.WIDE.U32 UR8, UR14, UR35, URZ ;  /* 0x000000230e0872a5 */ /* 0x000fe4000f8e00ff */
[----:B------:R-:W-:Y:S02]  /*5210*/  UP2UR UR19, UPR, URZ, 0x4 ;  /* 0x00000004ff137883 */ /* 0x000fe40008000000 */
[----:B------:R-:W-:Y:S02]  /*5220*/  UISETP.NE.AND UP2, UPT, UR34, 0x1, UPT ;  /* 0x000000012200788c */ /* 0x000fe4000bf45270 */
[----:B------:R-:W-:Y:S02]  /*5230*/  UIMAD.WIDE.U32 UR10, UR15, UR32, URZ ;  /* 0x000000200f0a72a5 */ /* 0x000fe4000f8e00ff */
[----:B------:R-:W-:Y:S02]  /*5240*/  USEL UR4, UR29, UR38, !UP2 ;  /* 0x000000261d047287 */ /* 0x000fe4000d000000 */
[----:B------:R-:W-:Y:S02]  /*5250*/  UISETP.NE.AND UP0, UPT, UR18, 0x1, UPT ;  /* 0x000000011200788c */ /* 0x000fe4000bf05270 */
[----:B------:R-:W-:Y:S02]  /*5260*/  UP2UR UR22, UPR, URZ, 0x2 ;  /* 0x00000002ff167883 */ /* 0x000fe40008000000 */
[----:B------:R-:W-:Y:S02]  /*5270*/  UISETP.NE.AND UP1, UPT, UR39, 0x1, UPT ;  /* 0x000000012700788c */ /* 0x000fe4000bf25270 */
[----:B-1----:R-:W-:Y:S02]  /*5280*/  UIMAD.WIDE.U32 UR12, UR4, UR16, URZ ;  /* 0x00000010040c72a5 */ /* 0x002fe4000f8e00ff */
[----:B------:R-:W-:Y:S01]  /*5290*/  USEL UR7, UR36, UR44, !UP0 ;  /* 0x0000002c24077287 */ /* 0x000fe2000c000000 */
[----:B------:R-:W-:Y:S02]  /*52a0*/  UMOV UR5, UR9 ;  /* 0x0000000900057c82 */ /* 0x000fe40008000000 */
[----:B------:R-:W-:Y:S02]  /*52b0*/  USHF.R.U32.HI UR6, URZ, UR46, UR5 ;  /* 0x0000002eff067299 */ /* 0x000fe40008011605 */
[----:B------:R-:W-:Y:S02]  /*52c0*/  UIMAD.WIDE.U32 UR20, UR7, UR16, URZ ;  /* 0x00000010071472a5 */ /* 0x000fe4000f8e00ff */
[----:B------:R-:W-:Y:S02]  /*52d0*/  USEL UR6, UR14, UR6, !UP2 ;  /* 0x000000060e067287 */ /* 0x000fe4000d000000 */
[----:B------:R-:W-:Y:S01]  /*52e0*/  UISETP.NE.AND UP2, UPT, UR19, URZ, UPT ;  /* 0x000000ff1300728c */ /* 0x000fe2000bf45270 */
[----:B------:R-:W-:Y:S01]  /*52f0*/  UMOV UR5, UR11 ;  /* 0x0000000b00057c82 */ /* 0x000fe20008000000 */
[----:B------:R-:W-:Y:S02]  /*5300*/  UIMAD.WIDE.U32 UR10, UR6, UR16, URZ ;  /* 0x00000010060a72a5 */ /* 0x000fe4000f8e00ff */
[----:B------:R-:W-:Y:S03]  /*5310*/  USHF.R.U32.HI UR8, URZ, UR33, UR5 ;  /* 0x00000021ff087299 */ /* 0x000fe60008011605 */
[----:B------:R-:W-:Y:S02]  /*5320*/  UMOV UR5, UR13 ;  /* 0x0000000d00057c82 */ /* 0x000fe40008000000 */
[----:B------:R-:W-:Y:S03]  /*5330*/  @UP1 USHF.R.U32.HI UR4, URZ, UR17, UR5 ;  /* 0x00000011ff041299 */ /* 0x000fe60008011605 */
[----:B------:R-:W-:Y:S01]  /*5340*/  UMOV UR5, UR21 ;  /* 0x0000001500057c82 */ /* 0x000fe20008000000 */
[----:B------:R-:W-:Y:S02]  /*5350*/  UIMAD UR4, UR39, UR4, URZ ;  /* 0x00000004270472a4 */ /* 0x000fe4000f8e02ff */
[----:B------:R-:W-:Y:S02]  /*5360*/  @UP1 USHF.R.U32.HI UR7, URZ, UR17, UR5 ;  /* 0x00000011ff071299 */ /* 0x000fe40008011605 */
[----:B------:R-:W-:Y:S02]  /*5370*/  USEL UR5, UR15, UR8, !UP0 ;  /* 0x000000080f057287 */ /* 0x000fe4000c000000 */
[----:B------:R-:W-:Y:S02]  /*5380*/  UIMAD UR8, UR39, UR7, URZ ;  /* 0x00000007270872a4 */ /* 0x000fe4000f8e02ff */
[----:B------:R-:W-:Y:S03]  /*5390*/  UISETP.GE.AND UP0, UPT, UR6, UR4, UPT ;  /* 0x000000040600728c */ /* 0x000fe6000bf06270 */
[----:B------:R-:W-:Y:S01]  /*53a0*/  UMOV UR4, UR11 ;  /* 0x0000000b00047c82 */ /* 0x000fe20008000000 */
[----:B------:R-:W-:Y:S02]  /*53b0*/  UISETP.GE.OR UP0, UPT, UR5, UR8, UP0 ;  /* 0x000000080500728c */ /* 0x000fe40008706670 */
[----:B------:R-:W-:Y:S02]  /*53c0*/  USHF.R.U32.HI UR4, URZ, UR17, UR4 ;  /* 0x00000011ff047299 */ /* 0x000fe40008011604 */
[----:B------:R-:W-:Y:S02]  /*53d0*/  UIMAD.WIDE.U32 UR8, UR5, UR16, URZ ;  /* 0x00000010050872a5 */ /* 0x000fe4000f8e00ff */
[----:B------:R-:W-:Y:S04]  /*53e0*/  USEL UR10, UR6, UR4, !UP1 ;  /* 0x00000004060a7287 */ /* 0x000fe8000c800000 */
[----:B------:R-:W-:Y:S01]  /*53f0*/  UIADD3 UR11, UPT, UPT, -UR10, URZ, URZ ;  /* 0x000000ff0a0b7290 */ /* 0x000fe2000fffe1ff */
[----:B------:R-:W-:Y:S02]  /*5400*/  @!UP0 UMOV UR4, UR9 ;  /* 0x0000000900048c82 */ /* 0x000fe40008000000 */
[----:B------:R-:W-:Y:S02]  /*5410*/  @!UP0 USHF.R.U32.HI UR4, URZ, UR17, UR4 ;  /* 0x00000011ff048299 */ /* 0x000fe40008011604 */
[----:B------:R-:W-:Y:S02]  /*5420*/  UIMAD UR8, UR39, UR11, UR6 ;  /* 0x0000000b270872a4 */ /* 0x000fe4000f8e0206 */
[----:B------:R-:W-:Y:S02]  /*5430*/  @!UP0 USEL UR4, UR5, UR4, !UP1 ;  /* 0x0000000405048287 */ /* 0x000fe4000c800000 */
[----:B------:R-:W-:Y:S02]  /*5440*/  UISETP.NE.AND UP1, UPT, UR22, URZ, UPT ;  /* 0x000000ff1600728c */ /* 0x000fe4000bf25270 */
[----:B------:R-:W-:Y:S02]  /*5450*/  @!UP0 UIMAD UR8, UR7, UR8, UR4 ;  /* 0x00000008070882a4 */ /* 0x000fe4000f8e0204 */
[----:B------:R-:W-:Y:S02]  /*5460*/  @!UP0 UIADD3 UR9, UPT, UPT, UR10, -UR4, URZ ;  /* 0x800000040a098290 */ /* 0x000fe4000fffe0ff */
[----:B------:R-:W-:Y:S02]  /*5470*/  UIADD3 UR4, UPT, UPT, -UR5, URZ, URZ ;  /* 0x000000ff05047290 */ /* 0x000fe4000fffe1ff */
[----:B------:R-:W-:Y:S02]  /*5480*/  UIADD3 UR7, UPT, UPT, -UR6, URZ, URZ ;  /* 0x000000ff06077290 */ /* 0x000fe4000fffe1ff */
[----:B------:R-:W-:Y:S02]  /*5490*/  @!UP0 UIMAD UR6, UR9, UR39, UR5 ;  /* 0x00000027090682a4 */ /* 0x000fe4000f8e0205 */
[----:B------:R-:W-:Y:S02]  /*54a0*/  UIMAD UR15, UR18, UR4, UR15 ;  /* 0x00000004120f72a4 */ /* 0x000fe4000f8e020f */
[----:B------:R-:W-:Y:S01]  /*54b0*/  UIMAD UR4, UR34, UR7, UR14 ;  /* 0x00000007220472a4 */ /* 0x000fe2000f8e020e */
[----:B------:R-:W-:Y:S02]  /*54c0*/  @!UP0 UMOV UR5, UR8 ;  /* 0x0000000800058c82 */ /* 0x000fe40008000000 */
[----:B------:R-:W-:Y:S02]  /*54d0*/  UIMAD UR15, UR5, UR18, UR15 ;  /* 0x00000012050f72a4 */ /* 0x000fe4000f8e020f */
[----:B------:R-:W-:Y:S11]  /*54e0*/  UIMAD UR14, UR6, UR34, UR4 ;  /* 0x00000022060e72a4 */ /* 0x000ff6000f8e0204 */
[----:B------:R-:W-:Y:S01]  /*54f0*/  @!UPT UIADD3 URZ, UPT, UPT, URZ, URZ, URZ ;  /* 0x000000fffffff290 */ /* 0x000fe2000fffe0ff */
.L_x_97:
[----:B------:R-:W2:Y:S01]  /*5500*/  @!UP3 LDCU.128 UR20, c[0x0][0xb10] ;  /* 0x00016200ff14b7ac */ /* 0x000ea20008000c00 */
[----:B------:R-:W-:Y:S04]  /*5510*/  ISETP.NE.U32.AND P1, PT, RZ, UR26, PT ;  /* 0x0000001aff007c0c */ /* 0x000fe8000bf25070 */
[----:B------:R-:W-:Y:S01]  /*5520*/  ISETP.NE.AND.EX P1, PT, RZ, UR27, PT, P1 ;  /* 0x0000001bff007c0c */ /* 0x000fe2000bf25310 */
[----:B------:R-:W4:Y:S01]  /*5530*/  @!UP3 LDCU UR5, c[0x0][0xb0c] ;  /* 0x00016180ff05b7ac */ /* 0x000f220008000800 */
[----:B------:R-:W-:Y:S02]  /*5540*/  USHF.L.U32 UR10, UR28, 0x6, URZ ;  /* 0x000000061c0a7899 */ /* 0x000fe400080006ff */
[----:B--2---:R-:W-:Y:S07]  /*5550*/  UIMAD.WIDE.U32 UR6, UR15, UR20, URZ ;  /* 0x000000140f0672a5 */ /* 0x004fee000f8e00ff */
[----:B------:R-:W-:Y:S01]  /*5560*/  @!UP3 UMOV UR4, UR7 ;  /* 0x000000070004bc82 */ /* 0x000fe20008000000 */
[----:B----4-:R-:W-:Y:S02]  /*5570*/  @!UP3 UISETP.NE.AND UP0, UPT, UR5, 0x1, UPT ;  /* 0x000000010500b88c */ /* 0x010fe4000bf05270 */
[----:B------:R-:W-:Y:S02]  /*5580*/  @!UP3 USHF.R.U32.HI UR4, URZ, UR21, UR4 ;  /* 0x00000015ff04b299 */ /* 0x000fe40008011604 */
[----:B------:R-:W-:Y:S02]  /*5590*/  UIMAD.WIDE.U32 UR6, UR14, UR23, URZ ;  /* 0x000000170e0672a5 */ /* 0x000fe4000f8e00ff */
[----:B------:R-:W-:Y:S02]  /*55a0*/  @!UP3 USEL UR8, UR15, UR4, !UP0 ;  /* 0x000000040f08b287 */ /* 0x000fe4000c000000 */
[----:B------:R-:W-:Y:S03]  /*55b0*/  @!UP3 UISETP.NE.AND UP0, UPT, UR22, 0x1, UPT ;  /* 0x000000011600b88c */ /* 0x000fe6000bf05270 */
[----:B------:R-:W-:Y:S02]  /*55c0*/  @!UP3 UMOV UR6, UR7 ;  /* 0x000000070006bc82 */ /* 0x000fe40008000000 */
[----:B------:R-:W2:Y:S02]  /*55d0*/  @!UP3 LDCU UR4, c[0x0][0xb20] ;  /* 0x00016400ff04b7ac */ /* 0x000ea40008000800 */
[----:B--2---:R-:W-:Y:S04]  /*55e0*/  @!UP3 USHF.R.U32.HI UR6, URZ, UR4, UR6 ;  /* 0x00000004ff06b299 */ /* 0x004fe80008011606 */
[----:B------:R-:W-:Y:S04]  /*55f0*/  @!UP3 USEL UR6, UR14, UR6, !UP0 ;  /* 0x000000060e06b287 */ /* 0x000fe8000c000000 */
[----:B------:R-:W-:Y:S02]  /*5600*/  @!UP3 UIADD3 UR4, UPT, UPT, -UR8, UR6, URZ ;  /* 0x000000060804b290 */ /* 0x000fe4000fffe1ff */
[----:B------:R-:W-:Y:S02]  /*5610*/  @!UP3 UIADD3 UR6, UPT, UPT, UR8, -UR6, URZ ;  /* 0x800000060806b290 */ /* 0x000fe4000fffe0ff */
[----:B------:R-:W-:Y:S02]  /*5620*/  @!UP3 UIMAD UR15, UR4, UR5, UR15 ;  /* 0x00000005040fb2a4 */ /* 0x000fe4000f8e020f */
[----:B------:R-:W-:Y:S01]  /*5630*/  @!UP3 UIMAD UR14, UR6, UR22, UR14 ;  /* 0x00000016060eb2a4 */ /* 0x000fe2000f8e020e */
[----:B------:R-:W-:Y:S11]  /*5640*/  BRA.U UP4, `(.L_x_98) ;  /* 0x0000000104107547 */ /* 0x000ff6000b800000 */
[----:B------:R-:W-:Y:S04]  /*5650*/  MOV R0, UR45 ;  /* 0x0000002d00007c02 */ /* 0x000fe80008000f00 */
[----:B------:R-:W-:Y:S04]  /*5660*/  SHF.L.U32 R13, R0, 0x1f, RZ ;  /* 0x0000001f000d7819 */ /* 0x000fe800000006ff */
[----:B------:R-:W2:Y:S02]  /*5670*/  SYNCS.PHASECHK.TRANS64.TRYWAIT P2, [UR24+0x178], R13 ;  /* 0x0001780dff0075a7 */ /* 0x000ea40008041118 */
[----:B--2---:R-:W-:Y:S05]  /*5680*/  @!P2 BRA `(.L_x_99) ;  /* 0x000000440044a947 */ /* 0x004fea0003800000 */
.L_x_98:
[----:B------:R-:W-:Y:S05]  /*5690*/  BRA.U !UP6, `(.L_x_100) ;  /* 0x000000010e387547 */ /* 0x000fea000b800000 */
[----:B------:R-:W-:Y:S01]  /*56a0*/  UPLOP3.LUT UP1, UPT, UPT, UPT, UP5, 0x80, 0x8 ;  /* 0x000000000008789c */ /* 0x000fe20003f2f050 */
[----:B--2---:R-:W-:Y:S01]  /*56b0*/  HFMA2 R0, -RZ, RZ, 0, 5.9604644775390625e-08 ;  /* 0x00000001ff007431 */ /* 0x004fe200000001ff */
[----:B------:R-:W2:Y:S01]  /*56c0*/  LDCU.64 UR8, c[0x0][0x358] ;  /* 0x00006b00ff0877ac */ /* 0x000ea20008000a00 */
[----:B------:R-:W-:Y:S03]  /*56d0*/  IMAD.MOV.U32 R87, RZ, RZ, 0x1 ;  /* 0x00000001ff577424 */ /* 0x000fe600078e00ff */
[----:B------:R-:W-:Y:S05]  /*56e0*/  PLOP3.LUT P2, PT, PT, PT, UP1, 0x80, 0x8 ;  /* 0x000000000008781c */ /* 0x000fea0003f4f018 */
[----:B------:R-:W4:Y:S01]  /*56f0*/  @UP1 LDCU.64 UR4, c[0x0][0x888] ;  /* 0x00011100ff0417ac */ /* 0x000f220008000a00 */
[----:B------:R-:W-:Y:S07]  /*5700*/  @UP1 UIMAD UR6, UR53, UR26, URZ ;  /* 0x0000001a350612a4 */ /* 0x000fee000f8e02ff */
[----:B------:R-:W-:Y:S01]  /*5710*/  @!P2 PRMT R87, R0, 0x7610, R87 ;  /* 0x000076100057a816 */ /* 0x000fe20000000057 */
[----:B----4-:R-:W-:Y:S06]  /*5720*/  @UP1 UIMAD.WIDE UR4, UR6, 0x4, UR4 ;  /* 0x00000004060418a5 */ /* 0x010fec000f8e0204 */
[----:B------:R-:W-:Y:S01]  /*5730*/  IMAD.U32 R12, RZ, RZ, UR4 ;  /* 0x00000004ff0c7e24 */ /* 0x000fe2000f8e00ff */
[----:B------:R-:W-:Y:S04]  /*5740*/  MOV R13, UR5 ;  /* 0x00000005000d7c02 */ /* 0x000fe80008000f00 */
[----:B------:R-:W4:Y:S01]  /*5750*/  @!UP1 LDCU UR4, c[0x0][0x880] ;  /* 0x00011000ff0497ac */ /* 0x000f220008000800 */
[----:B--2--5:R2:W5:Y:S02]  /*5760*/  @P2 LDG.E R41, desc[UR8][R12.64] ;  /* 0x000000080c292981 */ /* 0x024564000c1e1900 */
[----:B--2-4-:R-:W-:Y:S07]  /*5770*/  @!P2 IMAD.U32 R41, RZ, RZ, UR4 ;  /* 0x00000004ff29ae24 */ /* 0x014fee000f8e00ff */
.L_x_100:
[----:B-----5:R-:W-:Y:S01]  /*5780*/  @!P1 FSETP.EQ.AND P3, PT, R41, RZ, PT ;  /* 0x000000ff2900920b */ /* 0x020fe20003f62000 */
[----:B------:R-:W-:Y:S01]  /*5790*/  @!UPT UIADD3 URZ, UPT, UPT, URZ, URZ, URZ ;  /* 0x000000fffffff290 */ /* 0x000fe2000fffe0ff */
[----:B------:R-:W-:Y:S11]  /*57a0*/  @!P1 BRA `(.L_x_101) ;  /* 0x0000000000149947 */ /* 0x000ff60003800000 */
[----:B------:R-:W-:Y:S02]  /*57b0*/  LOP3.LUT P1, RZ, R87, 0xff, RZ, 0xc0, !PT ;  /* 0x000000ff57ff7812 */ /* 0x000fe4000782c0ff */
[----:B------:R-:W-:Y:S04]  /*57c0*/  PLOP3.LUT P3, PT, PT, PT, UP1, 0x80, 0x8 ;  /* 0x000000000008781c */ /* 0x000fe80003f6f018 */
[----:B------:R-:W-:Y:S07]  /*57d0*/  PLOP3.LUT P3, PT, P3, PT, PT, 0x8, 0x80 ;  /* 0x000000000080781c */ /* 0x000fee0001f6e170 */
[----:B------:R-:W-:Y:S11]  /*57e0*/  @P1 FSETP.EQ.AND P3, PT, R41, RZ, PT ;  /* 0x000000ff2900120b */ /* 0x000ff60003f62000 */
[----:B------:R-:W-:Y:S02]  /*57f0*/  @!UPT UIADD3 URZ, UPT, UPT, URZ, URZ, URZ ;  /* 0x000000fffffff290 */ /* 0x000fe4000fffe0ff */
.L_x_101:
[----:B------:R-:W-:Y:S01]  /*5800*/  ULEA UR4, UR25, UR24, 0x3 ;  /* 0x0000001819047291 */ /* 0x000fe2000f8e18ff */
[----:B--2---:R-:W-:Y:S01]  /*5810*/  SHF.L.U32 R13, R9, 0x1f, RZ ;  /* 0x0000001f090d7819 */ /* 0x004fe200000006ff */
[----:B------:R-:W-:Y:S02]  /*5820*/  USHF.L.U32 UR11, UR52, 0x7, URZ ;  /* 0x00000007340b7899 */ /* 0x000fe400080006ff */
[----:B------:R-:W-:Y:S02]  /*5830*/  UISETP.NE.AND UP0, UPT, UR40, 0x1, UPT ;  /* 0x000000012800788c */ /* 0x000fe4000bf05270 */
[----:B------:R-:W-:Y:S01]  /*5840*/  UIMAD.WIDE.U32 UR6, UR11, UR41, URZ ;  /* 0x000000290b0672a5 */ /* 0x000fe2000f8e00ff */
[----:B------:R-:W-:Y:S02]  /*5850*/  ELECT P2, URZ, PT ;  /* 0x0000000000ff782f */ /* 0x000fe40003840000 */
[----:B------:R-:W2:Y:S02]  /*5860*/  SYNCS.PHASECHK.TRANS64.TRYWAIT P1, [UR4+0x158], R13 ;  /* 0x0001580dff0075a7 */ /* 0x000ea40008021104 */
[----:B------:R-:W-:Y:S02]  /*5870*/  PLOP3.LUT P2, PT, P3, P2, PT, 0xf2, 0x2f ;  /* 0x00000000002f781c */ /* 0x000fe40001f45e72 */
[----:B------:R-:W-:Y:S02]  /*5880*/  UMOV UR5, UR7 ;  /* 0x0000000700057c82 */ /* 0x000fe40008000000 */
[----:B------:R-:W-:Y:S04]  /*5890*/  USHF.R.U32.HI UR5, URZ, UR42, UR5 ;  /* 0x0000002aff057299 */ /* 0x000fe80008011605 */
[----:B------:R-:W-:Y:S02]  /*58a0*/  USEL UR12, UR11, UR5, !UP0 ;  /* 0x000000050b0c7287 */ /* 0x000fe4000c000000 */
[----:B------:R-:W-:Y:S02]  /*58b0*/  UISETP.NE.AND UP0, UPT, UR43, 0x1, UPT ;  /* 0x000000012b00788c */ /* 0x000fe4000bf05270 */
[----:B---3--:R-:W-:Y:S07]  /*58c0*/  UIMAD.WIDE.U32 UR6, UR12, UR30, URZ ;  /* 0x0000001e0c0672a5 */ /* 0x008fee000f8e00ff */
[----:B------:R-:W-:Y:S02]  /*58d0*/  UMOV UR5, UR7 ;  /* 0x0000000700057c82 */ /* 0x000fe40008000000 */
[----:B------:R-:W-:Y:S04]  /*58e0*/  USHF.R.U32.HI UR5, URZ, UR31, UR5 ;  /* 0x0000001fff057299 */ /* 0x000fe80008011605 */
[----:B------:R-:W-:Y:S02]  /*58f0*/  USEL UR13, UR12, UR5, !UP0 ;  /* 0x000000050c0d7287 */ /* 0x000fe4000c000000 */
[----:B------:R-:W-:Y:S02]  /*5900*/  UIADD3 UR5, UPT, UPT, -UR12, URZ, URZ ;  /* 0x000000ff0c057290 */ /* 0x000fe4000fffe1ff */
[----:B------:R-:W-:Y:S02]  /*5910*/  UIADD3 UR6, UPT, UPT, -UR13, URZ, URZ ;  /* 0x000000ff0d067290 */ /* 0x000fe4000fffe1ff */
[----:B------:R-:W-:Y:S02]  /*5920*/  UIMAD UR11, UR40, UR5, UR11 ;  /* 0x00000005280b72a4 */ /* 0x000fe4000f8e020b */
[----:B------:R-:W-:Y:S01]  /*5930*/  UIMAD UR12, UR43, UR6, UR12 ;  /* 0x000000062b0c72a4 */ /* 0x000fe2000f8e020c */
[----:B--2---:R-:W-:Y:S11]  /*5940*/  @!P1 BRA `(.L_x_102) ;  /* 0x0000004000ac9947 */ /* 0x004ff60003800000 */
.L_x_204:
[----:B------:R-:W3:Y:S01]  /*5950*/  S2UR UR23, SR_CgaCtaId ;  /* 0x00000000001779c3 */ /* 0x000ee20000008800 */
[----:B------:R-:W-:Y:S01]  /*5960*/  VOTEU.ALL UP0, P2 ;  /* 0x0000000000ff7886 */ /* 0x000fe20001000000 */
[----:B------:R-:W-:Y:S01]  /*5970*/  @!P2 IADD3 R2, P1, PT, R10, 0x580, RZ ;  /* 0x000005800a02a810 */ /* 0x000fe20007f3e0ff */
[----:B------:R-:W-:Y:S01]  /*5980*/  UIADD3 UR9, UPT, UPT, UR4, 0x140, URZ ;  /* 0x0000014004097890 */ /* 0x000fe2000fffe0ff */
[----:B------:R-:W-:Y:S02]  /*5990*/  @P0 SHF.R.U32.HI R4, RZ, 0x10, R5 ;  /* 0x00000010ff040819 */ /* 0x000fe40000011605 */
[----:B------:R-:W-:Y:S01]  /*59a0*/  @!UP0 ULEA UR5, UR25, UR24, 0xd ;  /* 0x0000001819058291 */ /* 0x000fe2000f8e68ff */
[----:B--2---:R-:W-:Y:S01]  /*59b0*/  @!P2 IMAD.X R0, RZ, RZ, R11, P1 ;  /* 0x000000ffff00a224 */ /* 0x004fe200008e060b */
[----:B------:R-:W-:Y:S01]  /*59c0*/  @!P2 R2UR UR7, R2 ;  /* 0x000000000207a2ca */ /* 0x000fe200000e0000 */
[----:B------:R-:W-:Y:S01]  /*59d0*/  @!UP0 UPRMT UR6, URZ, 0x40, URZ ;  /* 0x00000040ff068896 */ /* 0x000fe200080000ff */
[----:B------:R-:W-:Y:S01]  /*59e0*/  @P0 R2UR UR53, R4 ;  /* 0x00000000043502ca */ /* 0x000fe200000e0000 */
[----:B------:R-:W-:Y:S02]  /*59f0*/  @!UP0 UIADD3 UR8, UPT, UPT, UR5, 0x200, URZ ;  /* 0x0000020005088890 */ /* 0x000fe4000fffe0ff */
[----:B------:R-:W-:Y:S01]  /*5a00*/  @!P2 R2UR UR5, R0 ;  /* 0x000000000005a2ca */ /* 0x000fe200000e0000 */
[----:B------:R-:W-:Y:S01]  /*5a10*/  @!UP0 UPRMT UR19, UR6, 0x5410, URZ ;  /* 0x0000541006138896 */ /* 0x000fe200080000ff */
[----:B------:R-:W-:Y:S01]  /*5a20*/  @!P2 IMAD.MOV.U32 R0, RZ, RZ, 0x2000 ;  /* 0x00002000ff00a424 */ /* 0x000fe200078e00ff */
[----:B------:R-:W-:Y:S04]  /*5a30*/  UIADD3 UR6, UPT, UPT, UR25, 0x1, URZ ;  /* 0x0000000119067890 */ /* 0x000fe8000fffe0ff */
[----:B------:R-:W-:Y:S01]  /*5a40*/  UISETP.NE.AND UP0, UPT, UR6, 0x3, UPT ;  /* 0x000000030600788c */ /* 0x000fe2000bf05270 */
[----:B------:R-:W-:Y:S03]  /*5a50*/  IMAD.U32 R14, RZ, RZ, UR7 ;  /* 0x00000007ff0e7e24 */ /* 0x000fe6000f8e00ff */
[----:B------:R-:W-:Y:S02]  /*5a60*/  USEL UR6, UR6, URZ, UP0 ;  /* 0x000000ff06067287 */ /* 0x000fe40008000000 */
[----:B------:R-:W-:Y:S01]  /*5a70*/  IMAD.U32 R15, RZ, RZ, UR5 ;  /* 0x00000005ff0f7e24 */ /* 0x000fe2000f8e00ff */
[----:B------:R-:W-:Y:S01]  /*5a80*/  @!P2 R2UR UR20, R14 ;  /* 0x000000000e14a2ca */ /* 0x000fe200000e0000 */
[----:B------:R-:W-:Y:S02]  /*5a90*/  USEL UR22, URZ, 0x1, UP0 ;  /* 0x00000001ff167887 */ /* 0x000fe40008000000 */
[----:B------:R-:W-:Y:S01]  /*5aa0*/  VOTEU.ALL UP0, P2 ;  /* 0x0000000000ff7886 */ /* 0x000fe20001000000 */
[----:B------:R-:W-:Y:S01]  /*5ab0*/  @!P2 R2UR UR21, R15 ;  /* 0x000000000f15a2ca */ /* 0x000fe200000e0000 */
[----:B---3--:R-:W-:Y:S02]  /*5ac0*/  UPRMT UR7, UR23, 0x654, UR9 ;  /* 0x0000065417077896 */ /* 0x008fe40008000009 */
[----:B------:R-:W-:Y:S01]  /*5ad0*/  ULEA UR5, UR6, UR24, 0x3 ;  /* 0x0000001806057291 */ /* 0x000fe2000f8e18ff */
[----:B------:R-:W-:Y:S04]  /*5ae0*/  LOP3.LUT R9, R9, UR22, RZ, 0x3c, !PT ;  /* 0x0000001609097c12 */ /* 0x000fe8000f8e3cff */
[----:B------:R-:W-:Y:S05]  /*5af0*/  SHF.L.U32 R12, R9, 0x1f, RZ ;  /* 0x0000001f090c7819 */ /* 0x000fea00000006ff */
[----:B------:R2:W-:Y:S01]  /*5b00*/  @!UP0 UTMALDG.4D.IM2COL [UR8], [UR20], UR19 ;  /* 0x00000008140083b4 */ /* 0x0005e20008058013 */
[----:B------:R2:W-:Y:S01]  /*5b10*/  @!P2 SYNCS.ARRIVE.TRANS64.RED.A0TR RZ, [UR4+0x140], R0 ;  /* 0x00014000ffffa9a7 */ /* 0x0005e20008300404 */
[----:B------:R-:W-:Y:S01]  /*5b20*/  SYNCS.ARRIVE.TRANS64.RED.A1T0 RZ, [UR7], RZ ;  /* 0x000000ffffff79a7 */ /* 0x000fe20008100407 */
[----:B------:R-:W3:Y:S02]  /*5b30*/  SYNCS.PHASECHK.TRANS64.TRYWAIT P1, [UR5+0x158], R12 ;  /* 0x0001580cff0075a7 */ /* 0x000ee40008021105 */
[----:B--23--:R-:W-:Y:S05]  /*5b40*/  @!P1 BRA `(.L_x_103) ;  /* 0x0000004000449947 */ /* 0x00cfea0003800000 */
.L_x_206:
[----:B------:R-:W3:Y:S01]  /*5b50*/  S2UR UR23, SR_CgaCtaId ;  /* 0x00000000001779c3 */ /* 0x000ee20000008800 */
[----:B------:R-:W-:Y:S01]  /*5b60*/  UIADD3 UR9, UPT, UPT, UR5, 0x140, URZ ;  /* 0x0000014005097890 */ /* 0x000fe2000fffe0ff */
[----:B------:R-:W-:Y:S01]  /*5b70*/  @!P2 IADD3 R2, P0, PT, R10, 0x580, RZ ;  /* 0x000005800a02a810 */ /* 0x000fe20007f1e0ff */
[----:B------:R-:W-:Y:S01]  /*5b80*/  UPLOP3.LUT UP4, UPT, UPT, UPT, UPT, 0x80, 0x8 ;  /* 0x000000000008789c */ /* 0x000fe20003f8f070 */
[----:B------:R-:W-:Y:S01]  /*5b90*/  R2UR UR22, R93 ;  /* 0x000000005d1672ca */ /* 0x000fe200000e0000 */
[----:B------:R-:W-:Y:S01]  /*5ba0*/  VOTEU.ALL UP0, P2 ;  /* 0x0000000000ff7886 */ /* 0x000fe20001000000 */
[----:B------:R-:W-:Y:S01]  /*5bb0*/  R2UR UR21, R94 ;  /* 0x000000005e1572ca */ /* 0x000fe200000e0000 */
[----:B------:R-:W-:Y:S01]  /*5bc0*/  @!P2 IMAD.X R0, RZ, RZ, R11, P0 ;  /* 0x000000ffff00a224 */ /* 0x000fe200000e060b */
[----:B------:R-:W-:Y:S02]  /*5bd0*/  LOP3.LUT R8, R8, 0x1, RZ, 0x3c, !PT ;  /* 0x0000000108087812 */ /* 0x000fe400078e3cff */
[----:B------:R-:W-:Y:S02]  /*5be0*/  @!UP0 UPRMT UR7, URZ, 0x40, URZ ;  /* 0x00000040ff078896 */ /* 0x000fe400080000ff */
[----:B------:R-:W-:Y:S02]  /*5bf0*/  @!UP0 ULEA UR4, UR6, UR24, 0xd ;  /* 0x0000001806048291 */ /* 0x000fe4000f8e68ff */
[----:B------:R-:W-:Y:S02]  /*5c00*/  UIADD3 UR6, UPT, UPT, UR6, 0x1, URZ ;  /* 0x0000000106067890 */ /* 0x000fe4000fffe0ff */
[----:B------:R-:W-:Y:S02]  /*5c10*/  @!UP0 UIADD3 UR10, UPT, UPT, UR10, 0x20, URZ ;  /* 0x000000200a0a8890 */ /* 0x000fe4000fffe0ff */
[----:B------:R-:W-:Y:S01]  /*5c20*/  @!UP0 UIADD3 UR8, UPT, UPT, UR4, 0x200, URZ ;  /* 0x0000020004088890 */ /* 0x000fe2000fffe0ff */
[----:B------:R-:W-:Y:S01]  /*5c30*/  @!P2 R2UR UR4, R0 ;  /* 0x000000000004a2ca */ /* 0x000fe200000e0000 */
[----:B------:R-:W-:Y:S02]  /*5c40*/  @!UP0 UPRMT UR19, UR7, 0x5410, URZ ;  /* 0x0000541007138896 */ /* 0x000fe400080000ff */
[----:B------:R-:W-:Y:S02]  /*5c50*/  UISETP.NE.AND UP0, UPT, UR6, 0x3, UPT ;  /* 0x000000030600788c */ /* 0x000fe4000bf05270 */
[----:B------:R-:W-:Y:S02]  /*5c60*/  UIADD3 UR28, UPT, UPT, UR14, UR22, URZ ;  /* 0x000000160e1c7290 */ /* 0x000fe4000fffe0ff */
[----:B------:R-:W-:Y:S01]  /*5c70*/  USEL UR25, UR6, URZ, UP0 ;  /* 0x000000ff06197287 */ /* 0x000fe20008000000 */
[----:B------:R-:W-:Y:S01]  /*5c80*/  @!P2 R2UR UR6, R2 ;  /* 0x000000000206a2ca */ /* 0x000fe200000e0000 */
[----:B------:R-:W-:Y:S02]  /*5c90*/  USEL UR20, URZ, 0x1, UP0 ;  /* 0x00000001ff147887 */ /* 0x000fe40008000000 */
[----:B------:R-:W-:Y:S01]  /*5ca0*/  VOTEU.ALL UP0, P2 ;  /* 0x0000000000ff7886 */ /* 0x000fe20001000000 */
[----:B------:R-:W-:Y:S01]  /*5cb0*/  UIADD3 UR52, UPT, UPT, UR15, UR21, URZ ;  /* 0x000000150f347290 */ /* 0x000fe2000fffe0ff */
[----:B--2---:R-:W-:Y:S01]  /*5cc0*/  IMAD.U32 R5, RZ, RZ, UR4 ;  /* 0x00000004ff057e24 */ /* 0x004fe2000f8e00ff */
[----:B---3--:R-:W-:Y:S01]  /*5cd0*/  UPRMT UR4, UR23, 0x654, UR9 ;  /* 0x0000065417047896 */ /* 0x008fe20008000009 */
[----:B------:R-:W-:Y:S03]  /*5ce0*/  LOP3.LUT R9, R9, UR20, RZ, 0x3c, !PT ;  /* 0x0000001409097c12 */ /* 0x000fe6000f8e3cff */
[----:B------:R-:W-:Y:S03]  /*5cf0*/  @!P2 R2UR UR7, R5 ;  /* 0x000000000507a2ca */ /* 0x000fe600000e0000 */
[----:B------:R-:W-:Y:S05]  /*5d00*/  IMAD.U32 R4, RZ, RZ, UR6 ;  /* 0x00000006ff047e24 */ /* 0x000fea000f8e00ff */
[----:B------:R-:W-:Y:S11]  /*5d10*/  @!P2 R2UR UR6, R4 ;  /* 0x000000000406a2ca */ /* 0x000ff600000e0000 */
[----:B------:R-:W-:Y:S02]  /*5d20*/  @!UPT UIADD3 URZ, UPT, UPT, URZ, URZ, URZ ;  /* 0x000000fffffff290 */ /* 0x000fe4000fffe0ff */
[----:B------:R2:W-:Y:S01]  /*5d30*/  @!UP0 UTMALDG.4D.IM2COL [UR8], [UR6], UR19 ;  /* 0x00000008060083b4 */ /* 0x0005e20008058013 */
[----:B------:R2:W-:Y:S01]  /*5d40*/  @!P2 SYNCS.ARRIVE.TRANS64.RED.A0TR RZ, [UR5+0x140], R3 ;  /* 0x00014003ffffa9a7 */ /* 0x0005e20008300405 */
[----:B------:R-:W-:Y:S01]  /*5d50*/  SYNCS.ARRIVE.TRANS64.RED.A1T0 RZ, [UR4], RZ ;  /* 0x000000ffffff79a7 */ /* 0x000fe20008100404 */
[----:B------:R-:W-:Y:S05]  /*5d60*/  BRA.U UP2, `(.L_x_104) ;  /* 0xfffffff102c47547 */ /* 0x000fea000b83ffff */
[----:B------:R-:W-:Y:S01]  /*5d70*/  UIADD3 UR24, UPT, UPT, UR24, 0x158, URZ ;  /* 0x0000015818187890 */ /* 0x000fe2000fffe0ff */
[----:B--2---:R-:W-:-:S03]  /*5d80*/  SHF.L.U32 R3, R9, 0x1f, RZ ;  /* 0x0000001f09037819 */ /* 0x004fc600000006ff */
[----:B------:R-:W-:-:S09]  /*5d90*/  ULEA UR4, UR25, UR24, 0x3 ;  /* 0x0000001819047291 */ /* 0x000fd2000f8e18ff */
[----:B------:R-:W2:Y:S02]  /*5da0*/  SYNCS.PHASECHK.TRANS64.TRYWAIT P0, [UR4], R3 ;  /* 0x00000003ff0075a7 */ /* 0x000ea40008001104 */
[----:B--2---:R-:W-:Y:S05]  /*5db0*/  @!P0 BRA `(.L_x_105) ;  /* 0x0000003c00c08947 */ /* 0x004fea0003800000 */
.L_x_208:
[----:B------:R-:W-:-:S04]  /*5dc0*/  UIADD3 UR4, UPT, UPT, UR25, 0x1, URZ ;  /* 0x0000000119047890 */ /* 0x000fc8000fffe0ff */
[----:B------:R-:W-:-:S04]  /*5dd0*/  UISETP.NE.AND UP0, UPT, UR4, 0x3, UPT ;  /* 0x000000030400788c */ /* 0x000fc8000bf05270 */
[----:B------:R-:W-:Y:S02]  /*5de0*/  USEL UR6, URZ, 0x1, UP0 ;  /* 0x00000001ff067887 */ /* 0x000fe40008000000 */
[----:B------:R-:W-:-:S04]  /*5df0*/  USEL UR4, UR4, URZ, UP0 ;  /* 0x000000ff04047287 */ /* 0x000fc80008000000 */
[----:B------:R-:W-:Y:S01]  /*5e00*/  ULEA UR5, UR4, UR24, 0x3 ;  /* 0x0000001804057291 */ /* 0x000fe2000f8e18ff */
[----:B------:R-:W-:-:S04]  /*5e10*/  LOP3.LUT R9, R9, UR6, RZ, 0x3c, !PT ;  /* 0x0000000609097c12 */ /* 0x000fc8000f8e3cff */
[----:B--2---:R-:W-:-:S04]  /*5e20*/  SHF.L.U32 R3, R9, 0x1f, RZ ;  /* 0x0000001f09037819 */ /* 0x004fc800000006ff */
[----:B------:R-:W2:Y:S02]  /*5e30*/  SYNCS.PHASECHK.TRANS64.TRYWAIT P0, [UR5], R3 ;  /* 0x00000003ff0075a7 */ /* 0x000ea40008001105 */
[----:B--2---:R-:W-:Y:S05]  /*5e40*/  @!P0 BRA `(.L_x_106) ;  /* 0x0000003c00b48947 */ /* 0x004fea0003800000 */
.L_x_210:
[----:B------:R-:W-:-:S04]  /*5e50*/  UIADD3 UR4, UPT, UPT, UR4, 0x1, URZ ;  /* 0x0000000104047890 */ /* 0x000fc8000fffe0ff */
[----:B------:R-:W-:-:S04]  /*5e60*/  UISETP.NE.AND UP0, UPT, UR4, 0x3, UPT ;  /* 0x000000030400788c */ /* 0x000fc8000bf05270 */
[----:B------:R-:W-:Y:S02]  /*5e70*/  USEL UR5, URZ, 0x1, UP0 ;  /* 0x00000001ff057887 */ /* 0x000fe40008000000 */
[----:B------:R-:W-:-:S04]  /*5e80*/  USEL UR4, UR4, URZ, UP0 ;  /* 0x000000ff04047287 */ /* 0x000fc80008000000 */
[----:B------:R-:W-:Y:S01]  /*5e90*/  ULEA UR4, UR4, UR24, 0x3 ;  /* 0x0000001804047291 */ /* 0x000fe2000f8e18ff */
[----:B--2---:R-:W-:-:S04]  /*5ea0*/  LOP3.LUT R3, R9, UR5, RZ, 0x3c, !PT ;  /* 0x0000000509037c12 */ /* 0x004fc8000f8e3cff */
[----:B------:R-:W-:Y:S01]  /*5eb0*/  SHF.L.U32 R3, R3, 0x1f, RZ ;  /* 0x0000001f03037819 */ /* 0x000fe200000006ff */
[----:B------:R-:W-:-:S07]  /*5ec0*/  IMAD.U32 R0, RZ, RZ, UR4 ;  /* 0x00000004ff007e24 */ /* 0x000fce000f8e00ff */
.L_x_107:
[----:B--2---:R2:W3:Y:S02]  /*5ed0*/  SYNCS.PHASECHK.TRANS64.TRYWAIT P0, [R0+URZ], R3 ;  /* 0x00000003000075a7 */ /* 0x0044e400080011ff */
[----:B---3--:R-:W-:Y:S05]  /*5ee0*/  @!P0 NANOSLEEP.SYNCS 0x989680 ;  /* 0x009896800000895d */ /* 0x008fea0003900000 */
[----:B------:R-:W3:Y:S02]  /*5ef0*/  @!P0 SYNCS.PHASECHK.TRANS64 P0, [R0+URZ], R3 ;  /* 0x00000003000085a7 */ /* 0x000ee400080010ff */
[----:B-1-3--:R-:W-:Y:S05]  /*5f00*/  @P0 EXIT ;  /* 0x000000000000094d */ /* 0x00afea0003800000 */
[----:B------:R-:W-:Y:S05]  /*5f10*/  BRA `(.L_x_107) ;  /* 0xfffffffc00ec7947 */ /* 0x000fea000383ffff */
.L_x_95:
[----:B------:R-:W-:-:S06]  /*5f20*/  UISETP.GE.AND UP0, UPT, UR18, 0x4, UPT ;  /* 0x000000041200788c */ /* 0x000fcc000bf06270 */
[----:B------:R-:W-:-:S13]  /*5f30*/  PLOP3.LUT P0, PT, PT, PT, UP0, 0x80, 0x8 ;  /* 0x000000000008781c */ /* 0x000fda0003f0f008 */
[----:B-1----:R-:W-:Y:S05]  /*5f40*/  @!P0 EXIT ;  /* 0x000000000000894d */ /* 0x002fea0003800000 */
[----:B------:R-:W1:Y:S08]  /*5f50*/  S2UR UR4, SR_CgaCtaId ;  /* 0x00000000000479c3 */ /* 0x000e700000008800 */
[----:B------:R-:W-:Y:S01]  /*5f60*/  BAR.SYNC.DEFER_BLOCKING 0x6, 0xa0 ;  /* 0x0182800000007b1d */ /* 0x000fe20000010000 */
[C---:B------:R-:W-:Y:S01]  /*5f70*/  IMAD.SHL.U32 R0, R96.reuse, 0x20, RZ ;  /* 0x0000002060007824 */ /* 0x040fe200078e00ff */
[C---:B------:R-:W-:Y:S01]  /*5f80*/  LOP3.LUT R97, R96.reuse, 0x2, RZ, 0xc0, !PT ;  /* 0x0000000260617812 */ /* 0x040fe200078ec0ff */
[C---:B------:R-:W-:Y:S01]  /*5f90*/  IMAD.SHL.U32 R99, R96.reuse, 0x4, RZ ;  /* 0x0000000460637824 */ /* 0x040fe200078e00ff */
[C---:B------:R-:W-:Y:S01]  /*5fa0*/  LOP3.LUT R86, R96.reuse, 0x60, RZ, 0xc0, !PT ;  /* 0x0000006060567812 */ /* 0x040fe200078ec0ff */
[----:B------:R-:W-:Y:S01]  /*5fb0*/  IMAD.U32 R37, R96, 0x10000, RZ ;  /* 0x0001000060257824 */ /* 0x000fe200078e00ff */
[----:B------:R-:W-:-:S02]  /*5fc0*/  UMOV UR49, 0x400 ;  /* 0x0000040000317882 */ /* 0x000fc40000000000 */
[----:B------:R-:W2:Y:S01]  /*5fd0*/  LDC.64 R78, c[0x0][0x8b0] ;  /* 0x00022c00ff4e7b82 */ /* 0x000ea20000000a00 */
[----:B------:R-:W-:Y:S01]  /*5fe0*/  LOP3.LUT R6, R0, 0xc0, RZ, 0xc0, !PT ;  /* 0x000000c000067812 */ /* 0x000fe200078ec0ff */
[----:B------:R-:W-:Y:S01]  /*5ff0*/  IMAD.MOV.U32 R36, RZ, RZ, RZ ;  /* 0x000000ffff247224 */ /* 0x000fe200078e00ff */
[----:B------:R-:W-:Y:S02]  /*6000*/  LOP3.LUT R96, R96, 0x4, RZ, 0xc0, !PT ;  /* 0x0000000460607812 */ /* 0x000fe400078ec0ff */
[----:B------:R-:W-:Y:S02]  /*6010*/  CS2R R84, SRZ ;  /* 0x0000000000547805 */ /* 0x000fe4000001ff00 */
[----:B------:R-:W-:Y:S01]  /*6020*/  LOP3.LUT R99, R6, 0x18, R99, 0xf8, !PT ;  /* 0x0000001806637812 */ /* 0x000fe200078ef863 */
[----:B------:R-:W-:Y:S01]  /*6030*/  IMAD.MOV R97, RZ, RZ, -R97 ;  /* 0x000000ffff617224 */ /* 0x000fe200078e0a61 */
[----:B------:R-:W-:Y:S01]  /*6040*/  IADD3 R98, PT, PT, -R96, 0x2, RZ ;  /* 0x0000000260627810 */ /* 0x000fe20007ffe1ff */
[----:B------:R-:W3:Y:S01]  /*6050*/  LDC.64 R76, c[0x0][0x8a8] ;  /* 0x00022a00ff4c7b82 */ /* 0x000ee20000000a00 */
[----:B------:R-:W-:Y:S01]  /*6060*/  LOP3.LUT R99, R99, 0xf20, R0, 0xf8, !PT ;  /* 0x00000f2063637812 */ /* 0x000fe200078ef800 */
[----:B------:R-:W-:Y:S01]  /*6070*/  IMAD.MOV R96, RZ, RZ, -R96 ;  /* 0x000000ffff607224 */ /* 0x000fe200078e0a60 */
[----:B------:R-:W-:Y:S01]  /*6080*/  LOP3.LUT R37, R37, 0x600000, RZ, 0xc0, !PT ;  /* 0x0060000025257812 */ /* 0x000fe200078ec0ff */
[----:B------:R-:W-:Y:S01]  /*6090*/  IMAD.SHL.U32 R98, R98, 0x10, RZ ;  /* 0x0000001062627824 */ /* 0x000fe200078e00ff */
[----:B------:R-:W4:Y:S01]  /*60a0*/  LDCU UR63, c[0x0][0x370] ;  /* 0x00006e00ff3f77ac */ /* 0x000f220008000800 */
[----:B-1----:R-:W-:Y:S01]  /*60b0*/  ULEA UR49, UR4, UR49, 0x18 ;  /* 0x0000003104317291 */ /* 0x002fe2000f8ec0ff */
[----:B------:R-:W1:Y:S01]  /*60c0*/  LDCU.64 UR4, c[0x0][0x890] ;  /* 0x00011200ff0477ac */ /* 0x000e620008000a00 */
[----:B------:R-:W-:Y:S01]  /*60d0*/  UMOV UR55, 0x1 ;  /* 0x0000000100377882 */ /* 0x000fe20000000000 */
[----:B------:R-:W-:Y:S01]  /*60e0*/  UMOV UR50, URZ ;  /* 0x000000ff00327c82 */ /* 0x000fe20008000000 */
[----:B------:R-:W2:Y:S05]  /*60f0*/  LDCU UR45, c[0x0][0xb0c] ;  /* 0x00016180ff2d77ac */ /* 0x000eaa0008000800 */
[----:B------:R-:W4:Y:S01]  /*6100*/  LDS R2, [UR49+0x1d0] ;  /* 0x0001d031ff027984 */ /* 0x000f220008000800 */
[----:B------:R-:W2:Y:S01]  /*6110*/  LDCU UR38, c[0x0][0xb30] ;  /* 0x00016600ff2677ac */ /* 0x000ea20008000800 */
[----:B------:R-:W2:Y:S01]  /*6120*/  LDCU.64 UR60, c[0x0][0x888] ;  /* 0x00011100ff3c77ac */ /* 0x000ea20008000a00 */
[----:B-1----:R-:W-:Y:S01]  /*6130*/  IMAD.U32 R90, RZ, RZ, UR4 ;  /* 0x00000004ff5a7e24 */ /* 0x002fe2000f8e00ff */
[----:B------:R-:W1:Y:S01]  /*6140*/  LDCU.64 UR46, c[0x0][0xb28] ;  /* 0x00016500ff2e77ac */ /* 0x000e620008000a00 */
[----:B------:R-:W-:Y:S01]  /*6150*/  IMAD.U32 R89, RZ, RZ, UR5 ;  /* 0x00000005ff597e24 */ /* 0x000fe2000f8e00ff */
[----:B------:R-:W2:Y:S01]  /*6160*/  LDCU.64 UR4, c[0x0][0xa90] ;  /* 0x00015200ff0477ac */ /* 0x000ea20008000a00 */
[----:B------:R-:W1:Y:S01]  /*6170*/  LDCU.128 UR56, c[0x0][0xb10] ;  /* 0x00016200ff3877ac */ /* 0x000e620008000c00 */
[----:B------:R-:W1:Y:S01]  /*6180*/  LDCU UR62, c[0x0][0x374] ;  /* 0x00006e80ff3e77ac */ /* 0x000e620008000800 */
[----:B------:R-:W-:Y:S01]  /*6190*/  UMOV UR54, URZ ;  /* 0x000000ff00367c82 */ /* 0x000fe20008000000 */
[----:B------:R-:W-:Y:S01]  /*61a0*/  UMOV UR51, URZ ;  /* 0x000000ff00337c82 */ /* 0x000fe20008000000 */
[----:B--2---:R-:W-:Y:S01]  /*61b0*/  IMAD.U32 R92, RZ, RZ, UR4 ;  /* 0x00000004ff5c7e24 */ /* 0x004fe2000f8e00ff */
[----:B------:R-:W-:Y:S01]  /*61c0*/  UIADD3 UR4, UPT, UPT, UR49, 0x200, URZ ;  /* 0x0000020031047890 */ /* 0x000fe2000fffe0ff */
[----:B------:R-:W-:Y:S01]  /*61d0*/  MOV R91, UR5 ;  /* 0x00000005005b7c02 */ /* 0x000fe20008000f00 */
[C---:B----4-:R-:W-:Y:S01]  /*61e0*/  VIADD R3, R2.reuse, 0x40 ;  /* 0x0000004002037836 */ /* 0x050fe20000000000 */
[----:B------:R-:W-:-:S03]  /*61f0*/  LOP3.LUT R2, R2, 0xffff, RZ, 0xc0, !PT ;  /* 0x0000ffff02027812 */ /* 0x000fc600078ec0ff */
[----:B------:R-:W-:Y:S02]  /*6200*/  MOV R0, UR4 ;  /* 0x0000000400007c02 */ /* 0x000fe40008000f00 */
[----:B------:R-:W-:Y:S02]  /*6210*/  LOP3.LUT R3, R3, 0xffff, RZ, 0xc0, !PT ;  /* 0x0000ffff03037812 */ /* 0x000fe400078ec0ff */
[----:B------:R-:W-:-:S03]  /*6220*/  LEA R99, R99, UR4, 0x1 ;  /* 0x0000000463637c11 */ /* 0x000fc6000f8e08ff */
[----:B-1-3--:R2:W-:Y:S04]  /*6230*/  STL.64 [R1], R2 ;  /* 0x0000000201007387 */ /* 0x00a5e80000100a00 */
.L_x_138:
[----:B--2---:R-:W-:Y:S04]  /*6240*/  SHF.L.U32 R3, R84, 0x1f, RZ ;  /* 0x0000001f54037819 */ /* 0x004fe800000006ff */
[----:B-1----:R-:W1:Y:S02]  /*6250*/  SYNCS.PHASECHK.TRANS64.TRYWAIT P0, [UR49+0x180], R3 ;  /* 0x00018003ff0075a7 */ /* 0x002e640008001131 */
[----:B-1----:R-:W-:Y:S05]  /*6260*/  @!P0 BRA `(.L_x_108) ;  /* 0x0000003800c48947 */ /* 0x002fea0003800000 */
.L_x_212:
[----:B------:R-:W-:Y:S01]  /*6270*/  LEA R2, R36, UR48, 0x2 ;  /* 0x0000003024027c11 */ /* 0x000fe2000f8e10ff */
        /* <DEDUP_REMOVED lines=9> */
[----:B------:R-:W-:Y:S09]  /*6310*/  UPRMT UR4, URZ, 0x654, UR4 ;  /* 0x00000654ff047896 */ /* 0x000ff20008000004 */
[----:B---3--:R-:W-:Y:S01]  /*6320*/  SYNCS.ARRIVE.TRANS64.RED.A1T0 RZ, [UR4], RZ ;  /* 0x000000ffffff79a7 */ /* 0x008fe20008100404 */
[----:B------:R-:W5:Y:S01]  /*6330*/  LDL R2, [R2] ;  /* 0x0000000002027983 */ /* 0x000f620000100800 */
[----:B--2---:R-:W-:Y:S11]  /*6340*/  LOP3.LUT P0, RZ, R6, 0x1, RZ, 0xc0, !PT ;  /* 0x0000000106ff7812 */ /* 0x004ff6000780c0ff */
[----:B------:R-:W-:Y:S02]  /*6350*/  @!UPT UIADD3 URZ, UPT, UPT, URZ, URZ, URZ ;  /* 0x000000fffffff290 */ /* 0x000fe4000fffe0ff */
[----:B------:R-:W-:Y:S01]  /*6360*/  VOTEU.ANY UP1, P0 ;  /* 0x0000000000ff7886 */ /* 0x000fe20000020100 */
[----:B------:R-:W-:Y:S01]  /*6370*/  PLOP3.LUT P0, PT, PT, PT, UP1, 0x80, 0x8 ;  /* 0x000000000008781c */ /* 0x000fe20003f0f018 */
[----:B------:R-:W-:Y:S06]  /*6380*/  UP2UR UR4, UPR, URZ, 0x2 ;  /* 0x00000002ff047883 */ /* 0x000fec0008000000 */
[----:B------:R-:W-:Y:S06]  /*6390*/  IMAD.U32 R110, RZ, RZ, UR4 ;  /* 0x00000004ff6e7e24 */ /* 0x000fec000f8e00ff */
[----:B-1----:R-:W-:Y:S02]  /*63a0*/  @P0 MOV R3, R4 ;  /* 0x0000000400030202 */ /* 0x002fe40000000f00 */
[----:B------:R-:W-:Y:S02]  /*63b0*/  @P0 LOP3.LUT R0, R5, 0xffff, RZ, 0xc0, !PT ;  /* 0x0000ffff05000812 */ /* 0x000fe400078ec0ff */
[----:B------:R-:W-:Y:S02]  /*63c0*/  @P0 R2UR UR5, R3 ;  /* 0x00000000030502ca */ /* 0x000fe400000e0000 */
[----:B------:R-:W-:Y:S11]  /*63d0*/  @P0 R2UR UR4, R0 ;  /* 0x00000000000402ca */ /* 0x000ff600000e0000 */
[----:B------:R-:W-:Y:S02]  /*63e0*/  @UP1 UMOV UR37, UR5 ;  /* 0x0000000500251c82 */ /* 0x000fe40008000000 */
[----:B------:R-:W-:Y:S01]  /*63f0*/  @UP1 UMOV UR36, UR4 ;  /* 0x0000000400241c82 */ /* 0x000fe20008000000 */
[----:B------:R-:W-:Y:S05]  /*6400*/  BRA.U !UP0, `(.L_x_109) ;  /* 0x0000000108cc7547 */ /* 0x000fea000b800000 */
[----:B------:R-:W1:Y:S01]  /*6410*/  LDCU UR9, c[0x0][0xb20] ;  /* 0x00016400ff0977ac */ /* 0x000e620008000800 */
[----:B------:R-:W-:Y:S02]  /*6420*/  UIMAD.WIDE.U32 UR4, UR62, UR59, URZ ;  /* 0x0000003b3e0472a5 */ /* 0x000fe4000f8e00ff */
[----:B------:R-:W-:Y:S02]  /*6430*/  UIMAD.WIDE.U32 UR6, UR63, UR56, URZ ;  /* 0x000000383f0672a5 */ /* 0x000fe4000f8e00ff */
[----:B------:R-:W-:Y:S02]  /*6440*/  UIMAD.WIDE.U32 UR10, UR36, UR59, URZ ;  /* 0x0000003b240a72a5 */ /* 0x000fe4000f8e00ff */
[----:B------:R-:W-:Y:S02]  /*6450*/  UISETP.NE.AND UP0, UPT, UR58, 0x1, UPT ;  /* 0x000000013a00788c */ /* 0x000fe4000bf05270 */
[----:B------:R-:W-:Y:S02]  /*6460*/  UISETP.NE.AND UP1, UPT, UR45, 0x1, UPT ;  /* 0x000000012d00788c */ /* 0x000fe4000bf25270 */
[----:B------:R-:W-:Y:S02]  /*6470*/  UISETP.NE.AND UP2, UPT, UR39, 0x1, UPT ;  /* 0x000000012700788c */ /* 0x000fe4000bf45270 */
[----:B------:R-:W-:Y:S01]  /*6480*/  UIMAD.WIDE.U32 UR12, UR37, UR56, URZ ;  /* 0x00000038250c72a5 */ /* 0x000fe2000f8e00ff */
[----:B------:R-:W-:Y:S01]  /*6490*/  UMOV UR4, UR5 ;  /* 0x0000000500047c82 */ /* 0x000fe20008000000 */
[----:B------:R-:W-:Y:S01]  /*64a0*/  UMOV UR6, UR11 ;  /* 0x0000000b00067c82 */ /* 0x000fe20008000000 */
[----:B-1----:R-:W-:Y:S03]  /*64b0*/  USHF.R.U32.HI UR8, URZ, UR9, UR4 ;  /* 0x00000009ff087299 */ /* 0x002fe60008011604 */
[----:B------:R-:W-:Y:S02]  /*64c0*/  UMOV UR4, UR7 ;  /* 0x0000000700047c82 */ /* 0x000fe40008000000 */
[----:B------:R-:W-:Y:S02]  /*64d0*/  USHF.R.U32.HI UR5, URZ, UR57, UR4 ;  /* 0x00000039ff057299 */ /* 0x000fe40008011604 */
[----:B------:R-:W-:Y:S02]  /*64e0*/  USEL UR4, UR62, UR8, !UP0 ;  /* 0x000000083e047287 */ /* 0x000fe4000c000000 */
[----:B------:R-:W-:Y:S02]  /*64f0*/  USHF.R.U32.HI UR8, URZ, UR9, UR6 ;  /* 0x00000009ff087299 */ /* 0x000fe40008011606 */
[----:B------:R-:W-:Y:S02]  /*6500*/  UIMAD.WIDE.U32 UR6, UR4, UR46, URZ ;  /* 0x0000002e040672a5 */ /* 0x000fe4000f8e00ff */
[----:B------:R-:W-:Y:S02]  /*6510*/  USEL UR9, UR63, UR5, !UP1 ;  /* 0x000000053f097287 */ /* 0x000fe4000c800000 */
[----:B------:R-:W-:Y:S02]  /*6520*/  USEL UR8, UR36, UR8, !UP0 ;  /* 0x0000000824087287 */ /* 0x000fe4000c000000 */
[----:B------:R-:W-:Y:S01]  /*6530*/  UIMAD.WIDE.U32 UR10, UR9, UR46, URZ ;  /* 0x0000002e090a72a5 */ /* 0x000fe2000f8e00ff */
[----:B------:R-:W-:Y:S01]  /*6540*/  UMOV UR6, UR7 ;  /* 0x0000000700067c82 */ /* 0x000fe20008000000 */
[----:B------:R-:W-:Y:S01]  /*6550*/  UMOV UR5, UR13 ;  /* 0x0000000d00057c82 */ /* 0x000fe20008000000 */
[----:B------:R-:W-:Y:S02]  /*6560*/  @UP2 USHF.R.U32.HI UR4, URZ, UR47, UR6 ;  /* 0x0000002fff042299 */ /* 0x000fe40008011606 */
[----:B------:R-:W-:Y:S02]  /*6570*/  USHF.R.U32.HI UR5, URZ, UR57, UR5 ;  /* 0x00000039ff057299 */ /* 0x000fe40008011605 */
[----:B------:R-:W-:Y:S02]  /*6580*/  UIMAD UR4, UR39, UR4, URZ ;  /* 0x00000004270472a4 */ /* 0x000fe4000f8e02ff */
[----:B------:R-:W-:Y:S02]  /*6590*/  USEL UR5, UR37, UR5, !UP1 ;  /* 0x0000000525057287 */ /* 0x000fe4000c800000 */
[----:B------:R-:W-:Y:S01]  /*65a0*/  UISETP.GE.AND UP0, UPT, UR8, UR4, UPT ;  /* 0x000000040800728c */ /* 0x000fe2000bf06270 */
[----:B------:R-:W-:Y:S01]  /*65b0*/  UMOV UR6, UR11 ;  /* 0x0000000b00067c82 */ /* 0x000fe20008000000 */
[----:B------:R-:W-:Y:S02]  /*65c0*/  UIMAD.WIDE.U32 UR10, UR8, UR46, URZ ;  /* 0x0000002e080a72a5 */ /* 0x000fe4000f8e00ff */
[----:B------:R-:W-:Y:S04]  /*65d0*/  @UP2 USHF.R.U32.HI UR9, URZ, UR47, UR6 ;  /* 0x0000002fff092299 */ /* 0x000fe80008011606 */
[----:B------:R-:W-:Y:S01]  /*65e0*/  UIMAD UR6, UR39, UR9, URZ ;  /* 0x00000009270672a4 */ /* 0x000fe2000f8e02ff */
[----:B------:R-:W-:Y:S03]  /*65f0*/  UMOV UR4, UR11 ;  /* 0x0000000b00047c82 */ /* 0x000fe60008000000 */
[----:B------:R-:W-:Y:S02]  /*6600*/  UISETP.GE.OR UP0, UPT, UR5, UR6, UP0 ;  /* 0x000000060500728c */ /* 0x000fe40008706670 */
[----:B------:R-:W-:Y:S02]  /*6610*/  USHF.R.U32.HI UR4, URZ, UR47, UR4 ;  /* 0x0000002fff047299 */ /* 0x000fe40008011604 */
[----:B------:R-:W-:Y:S02]  /*6620*/  UIMAD.WIDE.U32 UR6, UR5, UR46, URZ ;  /* 0x0000002e050672a5 */ /* 0x000fe4000f8e00ff */
[----:B------:R-:W-:Y:S02]  /*6630*/  USEL UR11, UR8, UR4, !UP2 ;  /* 0x00000004080b7287 */ /* 0x000fe4000d000000 */
[----:B------:R-:W-:Y:S02]  /*6640*/  UIADD3 UR6, UPT, UPT, -UR5, URZ, URZ ;  /* 0x000000ff05067290 */ /* 0x000fe4000fffe1ff */
[----:B------:R-:W-:Y:S02]  /*6650*/  UIADD3 UR10, UPT, UPT, -UR11, URZ, URZ ;  /* 0x000000ff0b0a7290 */ /* 0x000fe4000fffe1ff */
[----:B------:R-:W-:Y:S02]  /*6660*/  UIMAD UR6, UR45, UR6, UR37 ;  /* 0x000000062d0672a4 */ /* 0x000fe4000f8e0225 */
[----:B------:R-:W-:Y:S01]  /*6670*/  UIMAD UR10, UR39, UR10, UR8 ;  /* 0x0000000a270a72a4 */ /* 0x000fe2000f8e0208 */
[----:B------:R-:W-:Y:S01]  /*6680*/  @!UP0 UMOV UR4, UR7 ;  /* 0x0000000700048c82 */ /* 0x000fe20008000000 */
[----:B------:R-:W-:Y:S02]  /*6690*/  UIADD3 UR7, UPT, UPT, -UR8, URZ, URZ ;  /* 0x000000ff08077290 */ /* 0x000fe4000fffe1ff */
[----:B------:R-:W-:Y:S04]  /*66a0*/  @!UP0 USHF.R.U32.HI UR4, URZ, UR47, UR4 ;  /* 0x0000002fff048299 */ /* 0x000fe80008011604 */
[----:B------:R-:W-:Y:S04]  /*66b0*/  @!UP0 USEL UR4, UR5, UR4, !UP2 ;  /* 0x0000000405048287 */ /* 0x000fe8000d000000 */
[----:B------:R-:W-:Y:S02]  /*66c0*/  @!UP0 UIMAD UR9, UR9, UR10, UR4 ;  /* 0x0000000a090982a4 */ /* 0x000fe4000f8e0204 */
[----:B------:R-:W-:Y:S02]  /*66d0*/  @!UP0 UIADD3 UR10, UPT, UPT, UR11, -UR4, URZ ;  /* 0x800000040b0a8290 */ /* 0x000fe4000fffe0ff */
[----:B------:R-:W-:Y:S02]  /*66e0*/  UIMAD UR4, UR58, UR7, UR36 ;  /* 0x000000073a0472a4 */ /* 0x000fe4000f8e0224 */
[----:B------:R-:W-:Y:S03]  /*66f0*/  @!UP0 UIMAD UR8, UR10, UR39, UR5 ;  /* 0x000000270a0882a4 */ /* 0x000fe6000f8e0205 */
[----:B------:R-:W-:Y:S02]  /*6700*/  @!UP0 UMOV UR5, UR9 ;  /* 0x0000000900058c82 */ /* 0x000fe40008000000 */
[----:B------:R-:W-:Y:S02]  /*6710*/  UIMAD UR37, UR5, UR45, UR6 ;  /* 0x0000002d052572a4 */ /* 0x000fe4000f8e0206 */
[----:B------:R-:W-:Y:S11]  /*6720*/  UIMAD UR36, UR8, UR58, UR4 ;  /* 0x0000003a082472a4 */ /* 0x000ff6000f8e0204 */
[----:B------:R-:W-:Y:S01]  /*6730*/  @!UPT UIADD3 URZ, UPT, UPT, URZ, URZ, URZ ;  /* 0x000000fffffff290 */ /* 0x000fe2000fffe0ff */
.L_x_109:
[----:B------:R-:W-:Y:S01]  /*6740*/  UISETP.NE.AND UP0, UPT, UR38, 0x1, UPT ;  /* 0x000000012600788c */ /* 0x000fe2000bf05270 */
[----:B------:R-:W-:Y:S01]  /*6750*/  @P0 SHF.R.U32.HI R4, RZ, 0x10, R5 ;  /* 0x00000010ff040819 */ /* 0x000fe20000011605 */
[----:B------:R-:W-:Y:S01]  /*6760*/  USHF.L.U32 UR41, UR28, 0x6, URZ ;  /* 0x000000061c297899 */ /* 0x000fe200080006ff */
[----:B------:R-:W-:Y:S02]  /*6770*/  R2UR UR11, R104 ;  /* 0x00000000680b72ca */ /* 0x000fe400000e0000 */
[----:B------:R-:W-:Y:S06]  /*6780*/  @P0 R2UR UR11, R4 ;  /* 0x00000000040b02ca */ /* 0x000fec00000e0000 */
[----:B------:R-:W1:Y:S07]  /*6790*/  @!UP0 LDCU.128 UR12, c[0x0][0xb10] ;  /* 0x00016200ff0c87ac */ /* 0x000e6e0008000c00 */
[----:B------:R-:W-:Y:S01]  /*67a0*/  IMAD.U32 R104, RZ, RZ, UR11 ;  /* 0x0000000bff687e24 */ /* 0x000fe2000f8e00ff */
[----:B------:R-:W2:Y:S01]  /*67b0*/  @!UP0 LDCU UR5, c[0x0][0xb0c] ;  /* 0x00016180ff0587ac */ /* 0x000ea20008000800 */
[----:B------:R-:W3:Y:S01]  /*67c0*/  @!UP0 LDCU UR10, c[0x0][0xb20] ;  /* 0x00016400ff0a87ac */ /* 0x000ee20008000800 */
[----:B------:R-:W-:Y:S02]  /*67d0*/  UIADD3 UR11, UPT, UPT, UR49, 0x200, URZ ;  /* 0x00000200310b7890 */ /* 0x000fe4000fffe0ff */
[----:B-1----:R-:W-:Y:S02]  /*67e0*/  UIMAD.WIDE.U32 UR8, UR37, UR12, URZ ;  /* 0x0000000c250872a5 */ /* 0x002fe4000f8e00ff */
[----:B------:R-:W-:Y:S02]  /*67f0*/  UIMAD.WIDE.U32 UR6, UR36, UR15, URZ ;  /* 0x0000000f240672a5 */ /* 0x000fe4000f8e00ff */
[----:B------:R-:W-:Y:S03]  /*6800*/  @!UP0 UISETP.NE.AND UP1, UPT, UR14, 0x1, UPT ;  /* 0x000000010e00888c */ /* 0x000fe6000bf25270 */
[----:B------:R-:W-:Y:S01]  /*6810*/  @!UP0 UMOV UR4, UR9 ;  /* 0x0000000900048c82 */ /* 0x000fe20008000000 */
[----:B--2---:R-:W-:Y:S02]  /*6820*/  @!UP0 UISETP.NE.AND UP2, UPT, UR5, 0x1, UPT ;  /* 0x000000010500888c */ /* 0x004fe4000bf45270 */
[----:B------:R-:W-:Y:S01]  /*6830*/  @!UP0 USHF.R.U32.HI UR4, URZ, UR13, UR4 ;  /* 0x0000000dff048299 */ /* 0x000fe20008011604 */
[----:B------:R-:W-:Y:S02]  /*6840*/  @!UP0 UMOV UR6, UR7 ;  /* 0x0000000700068c82 */ /* 0x000fe40008000000 */
[----:B---3--:R-:W-:Y:S02]  /*6850*/  @!UP0 USHF.R.U32.HI UR6, URZ, UR10, UR6 ;  /* 0x0000000aff068299 */ /* 0x008fe40008011606 */
[----:B------:R-:W-:Y:S02]  /*6860*/  @!UP0 USEL UR7, UR37, UR4, !UP2 ;  /* 0x0000000425078287 */ /* 0x000fe4000d000000 */
[----:B------:R-:W-:Y:S04]  /*6870*/  @!UP0 USEL UR6, UR36, UR6, !UP1 ;  /* 0x0000000624068287 */ /* 0x000fe8000c800000 */
[----:B------:R-:W-:Y:S02]  /*6880*/  @!UP0 UIADD3 UR4, UPT, UPT, -UR7, UR6, URZ ;  /* 0x0000000607048290 */ /* 0x000fe4000fffe1ff */
[----:B------:R-:W-:Y:S02]  /*6890*/  @!UP0 UIADD3 UR6, UPT, UPT, UR7, -UR6, URZ ;  /* 0x8000000607068290 */ /* 0x000fe4000fffe0ff */
[----:B------:R-:W-:Y:S02]  /*68a0*/  @!UP0 UIMAD UR37, UR4, UR5, UR37 ;  /* 0x00000005042582a4 */ /* 0x000fe4000f8e0225 */
[----:B------:R-:W-:Y:S02]  /*68b0*/  @!UP0 UIMAD UR36, UR6, UR14, UR36 ;  /* 0x0000000e062482a4 */ /* 0x000fe4000f8e0224 */
[----:B------:R-:W-:Y:S09]  /*68c0*/  ULOP3.LUT UP0, URZ, UR11, 0x1b0, URZ, 0xc0, !UPT ;  /* 0x000001b00bff7892 */ /* 0x000ff2000f80c0ff */
[----:B------:R-:W-:Y:S05]  /*68d0*/  BRA.U !UP0, `(.L_x_110) ;  /* 0x00000001087c7547 */ /* 0x000fea000b800000 */
[----:B------:R-:W1:Y:S01]  /*68e0*/  LDCU.64 UR8, c[0x4][0x80] ;  /* 0x01001000ff0877ac */ /* 0x000e620008000a00 */
[----:B------:R-:W-:Y:S01]  /*68f0*/  MOV R16, 0x0 ;  /* 0x0000000000107802 */ /* 0x000fe20000000f00 */
[----:B------:R-:W-:Y:S02]  /*6900*/  HFMA2 R12, -RZ, RZ, 0, 5.9604644775390625e-08 ;  /* 0x00000001ff0c7431 */ /* 0x000fe400000001ff */
[----:B------:R-:W-:Y:S01]  /*6910*/  IMAD.MOV.U32 R8, RZ, RZ, 0x70 ;  /* 0x00000070ff087424 */ /* 0x000fe200078e00ff */
[----:B------:R2:W3:Y:S01]  /*6920*/  LDC.64 R14, c[0x4][R16] ;  /* 0x01000000100e7b82 */ /* 0x0004e20000000a00 */
[----:B------:R-:W4:Y:S01]  /*6930*/  LDCU.64 UR6, c[0x4][0x88] ;  /* 0x01001100ff0677ac */ /* 0x000f220008000a00 */
[----:B------:R-:W-:Y:S01]  /*6940*/  IMAD.MOV.U32 R13, RZ, RZ, RZ ;  /* 0x000000ffff0d7224 */ /* 0x000fe200078e00ff */
[----:B------:R-:W2:Y:S01]  /*6950*/  LDCU.64 UR4, c[0x4][0x8] ;  /* 0x01000100ff0477ac */ /* 0x000ea20008000a00 */
[----:B-1----:R-:W-:Y:S01]  /*6960*/  MOV R5, UR9 ;  /* 0x0000000900057c02 */ /* 0x002fe20008000f00 */
[----:B------:R-:W-:Y:S01]  /*6970*/  IMAD.U32 R4, RZ, RZ, UR8 ;  /* 0x00000008ff047e24 */ /* 0x000fe2000f8e00ff */
[----:B----4-:R-:W-:Y:S01]  /*6980*/  MOV R7, UR7 ;  /* 0x0000000700077c02 */ /* 0x010fe20008000f00 */
[----:B------:R-:W-:Y:S01]  /*6990*/  IMAD.U32 R6, RZ, RZ, UR6 ;  /* 0x00000006ff067e24 */ /* 0x000fe2000f8e00ff */
[----:B--2---:R-:W-:Y:S01]  /*69a0*/  MOV R11, UR5 ;  /* 0x00000005000b7c02 */ /* 0x004fe20008000f00 */
[----:B------:R-:W-:Y:S02]  /*69b0*/  IMAD.U32 R10, RZ, RZ, UR4 ;  /* 0x00000004ff0a7e24 */ /* 0x000fe4000f8e00ff */
[----:B------:R-:W-:Y:S07]  /*69c0*/  LEPC R20, `(.L_x_111) ;  /* 0x000000001014794e */ /* 0x000fee0000000000 */
[----:B---3-5:R-:W-:Y:S05]  /*69d0*/  CALL.ABS.NOINC R14 ;  /* 0x000000000e007343 */ /* 0x028fea0003c00000 */
.L_x_111:
[----:B------:R-:W1:Y:S01]  /*69e0*/  LDCU.64 UR8, c[0x4][0x80] ;  /* 0x01001000ff0877ac */ /* 0x000e620008000a00 */
[----:B------:R-:W2:Y:S01]  /*69f0*/  LDC.64 R16, c[0x4][R16] ;  /* 0x0100000010107b82 */ /* 0x000ea20000000a00 */
[----:B------:R-:W-:Y:S02]  /*6a00*/  HFMA2 R12, -RZ, RZ, 0, 5.9604644775390625e-08 ;  /* 0x00000001ff0c7431 */ /* 0x000fe400000001ff */
[----:B------:R-:W-:Y:S02]  /*6a10*/  IMAD.MOV.U32 R8, RZ, RZ, 0x70 ;  /* 0x00000070ff087424 */ /* 0x000fe400078e00ff */
[----:B------:R-:W-:Y:S01]  /*6a20*/  IMAD.MOV.U32 R13, RZ, RZ, RZ ;  /* 0x000000ffff0d7224 */ /* 0x000fe200078e00ff */
[----:B------:R-:W3:Y:S01]  /*6a30*/  LDCU.64 UR6, c[0x4][0x88] ;  /* 0x01001100ff0677ac */ /* 0x000ee20008000a00 */
[----:B------:R-:W4:Y:S01]  /*6a40*/  LDCU.64 UR4, c[0x4][0x8] ;  /* 0x01000100ff0477ac */ /* 0x000f220008000a00 */
[----:B-1----:R-:W-:Y:S02]  /*6a50*/  MOV R4, UR8 ;  /* 0x0000000800047c02 */ /* 0x002fe40008000f00 */
[----:B------:R-:W-:Y:S02]  /*6a60*/  MOV R5, UR9 ;  /* 0x0000000900057c02 */ /* 0x000fe40008000f00 */
[----:B---3--:R-:W-:Y:S01]  /*6a70*/  MOV R7, UR7 ;  /* 0x0000000700077c02 */ /* 0x008fe20008000f00 */
[----:B------:R-:W-:Y:S01]  /*6a80*/  IMAD.U32 R6, RZ, RZ, UR6 ;  /* 0x00000006ff067e24 */ /* 0x000fe2000f8e00ff */
[----:B----4-:R-:W-:Y:S01]  /*6a90*/  MOV R11, UR5 ;  /* 0x00000005000b7c02 */ /* 0x010fe20008000f00 */
[----:B------:R-:W-:Y:S02]  /*6aa0*/  IMAD.U32 R10, RZ, RZ, UR4 ;  /* 0x00000004ff0a7e24 */ /* 0x000fe4000f8e00ff */
[----:B------:R-:W-:Y:S07]  /*6ab0*/  LEPC R20, `(.L_x_110) ;  /* 0x000000001014794e */ /* 0x000fee0000000000 */
[----:B--2---:R-:W-:Y:S05]  /*6ac0*/  CALL.ABS.NOINC R16 ;  /* 0x0000000010007343 */ /* 0x004fea0003c00000 */
.L_x_110:
[----:B------:R-:W-:Y:S02]  /*6ad0*/  R2UR UR6, R95 ;  /* 0x000000005f0672ca */ /* 0x000fe400000e0000 */
[----:B------:R-:W-:Y:S02]  /*6ae0*/  R2UR UR5, R90 ;  /* 0x000000005a0572ca */ /* 0x000fe400000e0000 */
[----:B------:R-:W-:Y:S02]  /*6af0*/  R2UR UR4, R89 ;  /* 0x00000000590472ca */ /* 0x000fe400000e0000 */
[----:B------:R-:W-:Y:S02]  /*6b00*/  ISETP.NE.U32.AND P4, PT, R78, RZ, PT ;  /* 0x000000ff4e00720c */ /* 0x000fe40003f85070 */
[----:B------:R-:W-:Y:S02]  /*6b10*/  ISETP.NE.U32.AND P2, PT, RZ, UR60, PT ;  /* 0x0000003cff007c0c */ /* 0x000fe4000bf45070 */
[----:B------:R-:W-:Y:S02]  /*6b20*/  ISETP.NE.AND.EX P4, PT, R79, RZ, PT, P4 ;  /* 0x000000ff4f00720c */ /* 0x000fe40003f85340 */
[----:B------:R-:W-:Y:S01]  /*6b30*/  ISETP.NE.AND.EX P2, PT, RZ, UR61, PT, P2 ;  /* 0x0000003dff007c0c */ /* 0x000fe2000bf45320 */
[----:B------:R-:W-:Y:S02]  /*6b40*/  UISETP.NE.AND UP2, UPT, UR6, URZ, UPT ;  /* 0x000000ff0600728c */ /* 0x000fe4000bf45270 */
[----:B------:R-:W-:Y:S04]  /*6b50*/  UISETP.NE.U32.AND UP0, UPT, UR5, URZ, UPT ;  /* 0x000000ff0500728c */ /* 0x000fe8000bf05070 */
[----:B------:R-:W-:Y:S01]  /*6b60*/  UISETP.NE.AND.EX UP1, UPT, UR4, URZ, UPT, UP0 ;  /* 0x000000ff0400728c */ /* 0x000fe2000bf25300 */
[----:B------:R-:W-:Y:S01]  /*6b70*/  PLOP3.LUT P1, PT, PT, PT, UP2, 0x80, 0x8 ;  /* 0x000000000008781c */ /* 0x000fe20003f2f028 */
[----:B------:R-:W-:Y:S03]  /*6b80*/  UPLOP3.LUT UP0, UPT, UPT, UPT, UPT, 0x40, 0x4 ;  /* 0x000000000004789c */ /* 0x000fe60003f0e870 */
[----:B------:R-:W-:Y:S06]  /*6b90*/  @UP2 UPLOP3.LUT UP0, UPT, UPT, UPT, UP1, 0x80, 0x8 ;  /* 0x000000000008289c */ /* 0x000fec0003f0f010 */
[----:B------:R-:W-:Y:S01]  /*6ba0*/  PLOP3.LUT P0, PT, PT, PT, UP0, 0x80, 0x8 ;  /* 0x000000000008781c */ /* 0x000fe20003f0f008 */
[----:B------:R-:W-:Y:S01]  /*6bb0*/  @!UPT UIADD3 URZ, UPT, UPT, URZ, URZ, URZ ;  /* 0x000000fffffff290 */ /* 0x000fe2000fffe0ff */
[----:B------:R-:W-:Y:S11]  /*6bc0*/  BRA.U !UP1, `(.L_x_112) ;  /* 0x0000000109407547 */ /* 0x000ff6000b800000 */
[----:B------:R-:W-:Y:S01]  /*6bd0*/  UISETP.NE.U32.AND UP0, UPT, UR60, URZ, UPT ;  /* 0x000000ff3c00728c */ /* 0x000fe2000bf05070 */
[----:B------:R-:W-:Y:S01]  /*6be0*/  R2UR UR6, R90 ;  /* 0x000000005a0672ca */ /* 0x000fe200000e0000 */
[----:B------:R-:W1:Y:S01]  /*6bf0*/  LDCU.64 UR8, c[0x0][0x358] ;  /* 0x00006b00ff0877ac */ /* 0x000e620008000a00 */
[----:B------:R-:W-:Y:S02]  /*6c00*/  HFMA2 R87, -RZ, RZ, 0, 5.9604644775390625e-08 ;  /* 0x00000001ff577431 */ /* 0x000fe400000001ff */
[----:B------:R-:W-:Y:S01]  /*6c10*/  IMAD.MOV.U32 R0, RZ, RZ, 0x1 ;  /* 0x00000001ff007424 */ /* 0x000fe200078e00ff */
[----:B------:R-:W-:Y:S06]  /*6c20*/  UISETP.NE.AND.EX UP0, UPT, UR61, URZ, UPT, UP0 ;  /* 0x000000ff3d00728c */ /* 0x000fec000bf05300 */
[----:B------:R-:W-:Y:S05]  /*6c30*/  PLOP3.LUT P3, PT, PT, PT, UP0, 0x80, 0x8 ;  /* 0x000000000008781c */ /* 0x000fea0003f6f008 */
[----:B------:R-:W2:Y:S01]  /*6c40*/  @UP0 LDCU.64 UR4, c[0x0][0x888] ;  /* 0x00011100ff0407ac */ /* 0x000ea20008000a00 */
[----:B------:R-:W-:Y:S07]  /*6c50*/  @UP0 UIMAD UR6, UR53, UR6, URZ ;  /* 0x00000006350602a4 */ /* 0x000fee000f8e02ff */
[----:B------:R-:W-:Y:S01]  /*6c60*/  @!P3 PRMT R87, R0, 0x7610, R87 ;  /* 0x000076100057b816 */ /* 0x000fe20000000057 */
[----:B--2---:R-:W-:Y:S06]  /*6c70*/  @UP0 UIMAD.WIDE UR4, UR6, 0x4, UR4 ;  /* 0x00000004060408a5 */ /* 0x004fec000f8e0204 */
[----:B------:R-:W-:Y:S02]  /*6c80*/  IMAD.U32 R4, RZ, RZ, UR4 ;  /* 0x00000004ff047e24 */ /* 0x000fe4000f8e00ff */
[----:B------:R-:W-:Y:S03]  /*6c90*/  IMAD.U32 R5, RZ, RZ, UR5 ;  /* 0x00000005ff057e24 */ /* 0x000fe6000f8e00ff */
[----:B------:R-:W2:Y:S02]  /*6ca0*/  @!UP0 LDCU UR4, c[0x0][0x880] ;  /* 0x00011000ff0487ac */ /* 0x000ea40008000800 */
[----:B-1---5:R1:W5:Y:S02]  /*6cb0*/  @P3 LDG.E R41, desc[UR8][R4.64] ;  /* 0x0000000804293981 */ /* 0x022364000c1e1900 */
[----:B-12---:R-:W-:Y:S02]  /*6cc0*/  @!P3 MOV R41, UR4 ;  /* 0x000000040029bc02 */ /* 0x006fe40008000f00 */
.L_x_112:
[----:B------:R-:W-:Y:S05]  /*6cd0*/  @!P4 BRA `(.L_x_113) ;  /* 0x000000000024c947 */ /* 0x000fea0003800000 */
[----:B------:R-:W-:Y:S01]  /*6ce0*/  ISETP.NE.U32.AND P3, PT, R76, RZ, PT ;  /* 0x000000ff4c00720c */ /* 0x000fe20003f65070 */
[----:B------:R-:W1:Y:S03]  /*6cf0*/  LDCU.64 UR4, c[0x0][0x358] ;  /* 0x00006b00ff0477ac */ /* 0x000e660008000a00 */
[----:B------:R-:W-:Y:S11]  /*6d00*/  ISETP.NE.AND.EX P3, PT, R77, RZ, PT, P3 ;  /* 0x000000ff4d00720c */ /* 0x000ff60003f65330 */
[----:B------:R-:W-:Y:S02]  /*6d10*/  @!UPT UIADD3 URZ, UPT, UPT, URZ, URZ, URZ ;  /* 0x000000fffffff290 */ /* 0x000fe4000fffe0ff */
[----:B------:R-:W2:Y:S01]  /*6d20*/  @P3 LDC.64 R4, c[0x0][0x8a8] ;  /* 0x00022a00ff043b82 */ /* 0x000ea20000000a00 */
[----:B------:R-:W-:Y:S04]  /*6d30*/  @P3 IMAD R0, R78, UR53, RZ ;  /* 0x000000354e003c24 */ /* 0x000fe8000f8e02ff */
[----:B--2---:R-:W-:Y:S05]  /*6d40*/  @P3 IMAD.WIDE R4, R0, 0x4, R4 ;  /* 0x0000000400043825 */ /* 0x004fea00078e0204 */
[----:B-1---5:R1:W5:Y:S02]  /*6d50*/  @P3 LDG.E R38, desc[UR4][R4.64] ;  /* 0x0000000404263981 */ /* 0x022364000c1e1900 */
[----:B-1----:R-:W2:Y:S02]  /*6d60*/  @!P3 LDC R38, c[0x0][0x8a0] ;  /* 0x00022800ff26bb82 */ /* 0x002ea40000000800 */
.L_x_113:
[----:B-----5:R-:W-:Y:S01]  /*6d70*/  FSETP.NEU.AND P4, PT, R41, RZ, PT ;  /* 0x000000ff2900720b */ /* 0x020fe20003f8d000 */
[----:B------:R-:W1:Y:S01]  /*6d80*/  LDCU.128 UR8, c[0x0][0xa80] ;  /* 0x00015000ff0877ac */ /* 0x000e620008000c00 */
[----:B------:R-:W-:Y:S01]  /*6d90*/  SEL R5, RZ, 0xffffffff, P2 ;  /* 0xffffffffff057807 */ /* 0x000fe20001000000 */
[----:B------:R-:W-:Y:S01]  /*6da0*/  IMAD.U32 R114, RZ, RZ, UR50 ;  /* 0x00000032ff727e24 */ /* 0x000fe2000f8e00ff */
[----:B------:R-:W-:Y:S01]  /*6db0*/  @P1 LOP3.LUT P2, RZ, R87, 0xff, RZ, 0xc0, !PT ;  /* 0x000000ff57ff1812 */ /* 0x000fe2000784c0ff */
[----:B------:R-:W-:Y:S01]  /*6dc0*/  IMAD.SHL.U32 R101, R97, 0x10, RZ ;  /* 0x0000001061657824 */ /* 0x000fe200078e00ff */
[----:B------:R-:W-:Y:S01]  /*6dd0*/  @P1 SEL R4, RZ, 0xffffffff, P4 ;  /* 0xffffffffff041807 */ /* 0x000fe20002000000 */
[----:B------:R-:W-:Y:S01]  /*6de0*/  IMAD.SHL.U32 R114, R114, 0x2000, RZ ;  /* 0x0000200072727824 */ /* 0x000fe200078e00ff */
[----:B------:R-:W-:Y:S01]  /*6df0*/  LEA R108, R36, UR49, 0x3 ;  /* 0x00000031246c7c11 */ /* 0x000fe2000f8e18ff */
[----:B------:R-:W-:Y:S01]  /*6e00*/  ULOP3.LUT UR4, UR55, 0x1, URZ, 0x3c, !UPT ;  /* 0x0000000137047892 */ /* 0x000fe2000f8e3cff */
[----:B------:R-:W-:Y:S01]  /*6e10*/  @P0 SEL R4, R5, R4, !P2 ;  /* 0x0000000405040207 */ /* 0x000fe20005000000 */
[----:B------:R-:W-:Y:S01]  /*6e20*/  USHF.L.U32 UR12, UR52, 0x7, URZ ;  /* 0x00000007340c7899 */ /* 0x000fe200080006ff */
[----:B------:R-:W-:Y:S01]  /*6e30*/  SHF.L.U32 R3, R85, 0x1f, RZ ;  /* 0x0000001f55037819 */ /* 0x000fe200000006ff */
[----:B------:R-:W-:Y:S01]  /*6e40*/  IMAD.IADD R112, R99, 0x1, R114 ;  /* 0x0000000163707824 */ /* 0x000fe200078e0272 */
[----:B------:R-:W-:Y:S01]  /*6e50*/  @P1 LOP3.LUT R4, R4, 0x1, RZ, 0xc0, !PT ;  /* 0x0000000104041812 */ /* 0x000fe200078ec0ff */
[----:B------:R-:W-:Y:S01]  /*6e60*/  IMAD.U32 R46, RZ, RZ, UR4 ;  /* 0x00000004ff2e7e24 */ /* 0x000fe2000f8e00ff */
[----:B------:R-:W-:Y:S01]  /*6e70*/  R2UR UR6, R92 ;  /* 0x000000005c0672ca */ /* 0x000fe200000e0000 */
[----:B------:R-:W-:Y:S01]  /*6e80*/  IMAD.U32 R107, RZ, RZ, UR12 ;  /* 0x0000000cff6b7e24 */ /* 0x000fe2000f8e00ff */
[----:B------:R-:W-:Y:S01]  /*6e90*/  ISETP.NE.U32.OR P6, PT, R4, 0x1, !P1 ;  /* 0x000000010400780c */ /* 0x000fe20004fc5470 */
[----:B------:R-:W-:Y:S01]  /*6ea0*/  IMAD.U32 R4, RZ, RZ, UR50 ;  /* 0x00000032ff047e24 */ /* 0x000fe2000f8e00ff */
[----:B-1----:R-:W-:Y:S01]  /*6eb0*/  UIMAD.WIDE.U32 UR4, UR12, UR9, URZ ;  /* 0x000000090c0472a5 */ /* 0x002fe2000f8e00ff */
[----:B------:R-:W-:Y:S01]  /*6ec0*/  R2UR UR13, R91 ;  /* 0x000000005b0d72ca */ /* 0x000fe200000e0000 */
[----:B------:R-:W-:Y:S01]  /*6ed0*/  UISETP.NE.AND UP0, UPT, UR8, 0x1, UPT ;  /* 0x000000010800788c */ /* 0x000fe2000bf05270 */
[----:B------:R-:W-:Y:S01]  /*6ee0*/  PLOP3.LUT P3, PT, PT, PT, UP1, 0x80, 0x8 ;  /* 0x000000000008781c */ /* 0x000fe20003f6f018 */
[----:B------:R-:W-:Y:S01]  /*6ef0*/  IMAD.SHL.U32 R100, R96, 0x10, RZ ;  /* 0x0000001060647824 */ /* 0x000fe200078e00ff */
[----:B------:R-:W-:Y:S01]  /*6f00*/  LEA R0, R4, UR49, 0x3 ;  /* 0x0000003104007c11 */ /* 0x000fe2000f8e18ff */
[----:B------:R-:W-:Y:S01]  /*6f10*/  IMAD.IADD R103, R112, 0x1, R101 ;  /* 0x0000000170677824 */ /* 0x000fe200078e0265 */
[----:B------:R-:W-:Y:S01]  /*6f20*/  UMOV UR4, UR5 ;  /* 0x0000000500047c82 */ /* 0x000fe20008000000 */
[----:B------:R-:W-:Y:S01]  /*6f30*/  LOP3.LUT P5, R109, R87, 0xff, RZ, 0xc0, !PT ;  /* 0x000000ff576d7812 */ /* 0x000fe200078ac0ff */
[----:B------:R-:W-:Y:S01]  /*6f40*/  USHF.R.U32.HI UR4, URZ, UR10, UR4 ;  /* 0x0000000aff047299 */ /* 0x000fe20008011604 */
[----:B------:R-:W-:Y:S01]  /*6f50*/  SEL R4, RZ, 0xffffffff, P4 ;  /* 0xffffffffff047807 */ /* 0x000fe20002000000 */
[----:B------:R-:W-:Y:S01]  /*6f60*/  BSSY B1, `(.L_x_114) ;  /* 0x000003f000017945 */ /* 0x000fe20003800000 */
[----:B------:R-:W-:Y:S01]  /*6f70*/  @P6 SHF.L.U32 R7, R46, 0x1f, RZ ;  /* 0x0000001f2e076819 */ /* 0x000fe200000006ff */
[----:B------:R-:W-:Y:S01]  /*6f80*/  USEL UR4, UR12, UR4, !UP0 ;  /* 0x000000040c047287 */ /* 0x000fe2000c000000 */
[----:B------:R-:W-:Y:S01]  /*6f90*/  IMAD.MOV.U32 R113, RZ, RZ, 0x1 ;  /* 0x00000001ff717424 */ /* 0x000fe200078e00ff */
[----:B------:R-:W-:Y:S01]  /*6fa0*/  UISETP.NE.AND UP0, UPT, UR11, 0x1, UPT ;  /* 0x000000010b00788c */ /* 0x000fe2000bf05270 */
[----:B------:R-:W1:Y:S01]  /*6fb0*/  @P6 SYNCS.PHASECHK.TRANS64.TRYWAIT P1, [R0+URZ+0x140], R7 ;  /* 0x00014007000065a7 */ /* 0x000e6200080211ff */
[----:B------:R-:W-:Y:S01]  /*6fc0*/  IMAD.IADD R39, R37, 0x1, R2 ;  /* 0x0000000125277824 */ /* 0x000fe200078e0202 */
[----:B------:R-:W-:Y:S01]  /*6fd0*/  UIMAD.WIDE.U32 UR6, UR4, UR6, URZ ;  /* 0x00000006040672a5 */ /* 0x000fe2000f8e00ff */
[----:B------:R-:W-:Y:S01]  /*6fe0*/  IMAD.U32 R106, RZ, RZ, UR4 ;  /* 0x00000004ff6a7e24 */ /* 0x000fe2000f8e00ff */
[----:B------:R-:W-:Y:S01]  /*6ff0*/  @P3 SEL R4, R5, R4, !P5 ;  /* 0x0000000405043207 */ /* 0x000fe20006800000 */
[----:B------:R-:W-:Y:S01]  /*7000*/  IMAD R8, RZ, RZ, -UR4 ;  /* 0x80000004ff087e24 */ /* 0x000fe2000f8e02ff */
[----:B------:R-:W-:Y:S01]  /*7010*/  PLOP3.LUT P2, PT, PT, PT, UP0, 0x80, 0x8 ;  /* 0x000000000008781c */ /* 0x000fe20003f4f008 */
[----:B------:R-:W-:Y:S01]  /*7020*/  IMAD.U32 R105, RZ, RZ, UR4 ;  /* 0x00000004ff697e24 */ /* 0x000fe2000f8e00ff */
[----:B------:R-:W-:Y:S01]  /*7030*/  LOP3.LUT R4, R4, 0x1, RZ, 0xc0, !PT ;  /* 0x0000000104047812 */ /* 0x000fe200078ec0ff */
[----:B------:R-:W-:Y:S01]  /*7040*/  UMOV UR5, UR7 ;  /* 0x0000000700057c82 */ /* 0x000fe20008000000 */
[----:B------:R-:W-:Y:S01]  /*7050*/  IMAD R107, R8, UR8, R107 ;  /* 0x00000008086b7c24 */ /* 0x000fe2000f8e026b */
[----:B------:R-:W-:Y:S01]  /*7060*/  USHF.R.U32.HI UR5, URZ, UR13, UR5 ;  /* 0x0000000dff057299 */ /* 0x000fe20008011605 */
[----:B------:R-:W-:Y:S01]  /*7070*/  P2R R111, PR, RZ, 0x40 ;  /* 0x00000040ff6f7803 */ /* 0x000fe20000000000 */
[----:B------:R-:W-:Y:S01]  /*7080*/  IMAD.U32 R116, RZ, RZ, UR50 ;  /* 0x00000032ff747e24 */ /* 0x000fe2000f8e00ff */
[----:B------:R-:W-:Y:S02]  /*7090*/  CS2R R74, SRZ ;  /* 0x00000000004a7805 */ /* 0x000fe4000001ff00 */
[----:B------:R-:W-:Y:S01]  /*70a0*/  CS2R R72, SRZ ;  /* 0x0000000000487805 */ /* 0x000fe2000001ff00 */
[----:B------:R3:W4:Y:S01]  /*70b0*/  SYNCS.PHASECHK.TRANS64.TRYWAIT P0, [R108+URZ+0x190], R3 ;  /* 0x000190036c0075a7 */ /* 0x00072200080011ff */
[----:B------:R-:W-:Y:S01]  /*70c0*/  SEL R106, R106, UR5, !P2 ;  /* 0x000000056a6a7c07 */ /* 0x000fe2000d000000 */
[----:B------:R-:W-:Y:S01]  /*70d0*/  IMAD.IADD R102, R112, 0x1, R100 ;  /* 0x0000000170667824 */ /* 0x000fe200078e0264 */
[----:B------:R-:W-:Y:S01]  /*70e0*/  ISETP.NE.U32.AND P2, PT, R4, 0x1, PT ;  /* 0x000000010400780c */ /* 0x000fe20003f45070 */
[----:B------:R-:W-:Y:S01]  /*70f0*/  IMAD.IADD R47, R98, 0x1, R103 ;  /* 0x00000001622f7824 */ /* 0x000fe200078e0267 */
[----:B------:R-:W-:Y:S01]  /*7100*/  CS2R R66, SRZ ;  /* 0x0000000000427805 */ /* 0x000fe2000001ff00 */
[----:B------:R-:W-:Y:S01]  /*7110*/  IMAD.MOV R6, RZ, RZ, -R106 ;  /* 0x000000ffff067224 */ /* 0x000fe200078e0a6a */
[----:B------:R-:W-:Y:S02]  /*7120*/  P2R R115, PR, RZ, 0x4 ;  /* 0x00000004ff737803 */ /* 0x000fe40000000000 */
[----:B------:R-:W-:Y:S02]  /*7130*/  CS2R R64, SRZ ;  /* 0x0000000000407805 */ /* 0x000fe4000001ff00 */
[----:B------:R-:W-:Y:S01]  /*7140*/  CS2R R58, SRZ ;  /* 0x00000000003a7805 */ /* 0x000fe2000001ff00 */
[----:B------:R-:W-:Y:S01]  /*7150*/  IMAD R105, R6, UR11, R105 ;  /* 0x0000000b06697c24 */ /* 0x000fe2000f8e0269 */
[----:B------:R-:W-:Y:S02]  /*7160*/  CS2R R56, SRZ ;  /* 0x0000000000387805 */ /* 0x000fe4000001ff00 */
[----:B------:R-:W-:Y:S02]  /*7170*/  CS2R R50, SRZ ;  /* 0x0000000000327805 */ /* 0x000fe4000001ff00 */
[----:B------:R-:W-:Y:S02]  /*7180*/  CS2R R48, SRZ ;  /* 0x0000000000307805 */ /* 0x000fe4000001ff00 */
[----:B-1----:R-:W-:Y:S01]  /*7190*/  @P6 SEL R113, RZ, 0x1, !P1 ;  /* 0x00000001ff716807 */ /* 0x002fe20004800000 */
[----:B---3--:R-:W-:Y:S06]  /*71a0*/  @!P6 BRA `(.L_x_115) ;  /* 0x000000000068e947 */ /* 0x008fec0003800000 */
[----:B------:R-:W-:Y:S01]  /*71b0*/  ISETP.NE.AND P1, PT, R113, RZ, PT ;  /* 0x000000ff7100720c */ /* 0x000fe20003f25270 */
[----:B------:R-:W-:Y:S01]  /*71c0*/  BSSY B0, `(.L_x_116) ;  /* 0x000000d000007945 */ /* 0x000fe20003800000 */
[----:B------:R-:W-:Y:S02]  /*71d0*/  CS2R R50, SRZ ;  /* 0x0000000000327805 */ /* 0x000fe4000001ff00 */
[----:B------:R-:W-:Y:S02]  /*71e0*/  CS2R R48, SRZ ;  /* 0x0000000000307805 */ /* 0x000fe4000001ff00 */
[----:B------:R-:W-:Y:S02]  /*71f0*/  CS2R R58, SRZ ;  /* 0x00000000003a7805 */ /* 0x000fe4000001ff00 */
[----:B------:R-:W-:Y:S02]  /*7200*/  CS2R R56, SRZ ;  /* 0x0000000000387805 */ /* 0x000fe4000001ff00 */
[----:B------:R-:W-:Y:S02]  /*7210*/  CS2R R66, SRZ ;  /* 0x0000000000427805 */ /* 0x000fe4000001ff00 */
[----:B------:R-:W-:Y:S02]  /*7220*/  CS2R R64, SRZ ;  /* 0x0000000000407805 */ /* 0x000fe4000001ff00 */
[----:B------:R-:W-:Y:S02]  /*7230*/  CS2R R74, SRZ ;  /* 0x00000000004a7805 */ /* 0x000fe4000001ff00 */
[----:B------:R-:W-:Y:S01]  /*7240*/  CS2R R72, SRZ ;  /* 0x0000000000487805 */ /* 0x000fe2000001ff00 */
[----:B------:R-:W-:Y:S06]  /*7250*/  @P1 BRA `(.L_x_117) ;  /* 0x00000000000c1947 */ /* 0x000fec0003800000 */
[----:B------:R-:W-:Y:S04]  /*7260*/  SHF.L.U32 R5, R46, 0x1f, RZ ;  /* 0x0000001f2e057819 */ /* 0x000fe800000006ff */
[----:B------:R-:W1:Y:S02]  /*7270*/  SYNCS.PHASECHK.TRANS64.TRYWAIT P1, [R0+URZ+0x140], R5 ;  /* 0x00014005000075a7 */ /* 0x000e6400080211ff */
[----:B-1----:R-:W-:Y:S05]  /*7280*/  @!P1 BRA `(.L_x_118) ;  /* 0x0000002800d49947 */ /* 0x002fea0003800000 */
.L_x_117:
[----:B------:R-:W-:Y:S05]  /*7290*/  BSYNC B0 ;  /* 0x0000000000007941 */ /* 0x000fea0003800000 */
.L_x_116:
[----:B------:R-:W-:Y:S01]  /*72a0*/  ISETP.NE.AND P1, PT, R115, RZ, PT ;  /* 0x000000ff7300720c */ /* 0x000fe20003f25270 */
[----:B------:R-:W-:Y:S04]  /*72b0*/  UIADD3 UR4, UPT, UPT, UR50, 0x1, URZ ;  /* 0x0000000132047890 */ /* 0x000fe8000fffe0ff */
[----:B------:R-:W-:Y:S04]  /*72c0*/  UISETP.NE.AND UP0, UPT, UR4, 0x3, UPT ;  /* 0x000000030400788c */ /* 0x000fe8000bf05270 */
[----:B------:R-:W-:Y:S02]  /*72d0*/  USEL UR5, URZ, 0x1, UP0 ;  /* 0x00000001ff057887 */ /* 0x000fe40008000000 */
[----:B------:R-:W-:Y:S02]  /*72e0*/  USEL UR4, UR4, URZ, UP0 ;  /* 0x000000ff04047287 */ /* 0x000fe40008000000 */
[----:B------:R3:W1:Y:S02]  /*72f0*/  @P1 LDS.128 R48, [R112] ;  /* 0x0000000070301984 */ /* 0x0006640000000c00 */
[----:B------:R-:W-:Y:S02]  /*7300*/  LOP3.LUT R46, R46, UR5, RZ, 0x3c, !PT ;  /* 0x000000052e2e7c12 */ /* 0x000fe4000f8e3cff */
[----:B------:R3:W1:Y:S01]  /*7310*/  @P1 LDS.128 R56, [R103+0x10] ;  /* 0x0000100067381984 */ /* 0x0006620000000c00 */
[----:B------:R-:W-:Y:S03]  /*7320*/  IMAD.U32 R116, RZ, RZ, UR4 ;  /* 0x00000004ff747e24 */ /* 0x000fe6000f8e00ff */
[----:B------:R3:W1:Y:S04]  /*7330*/  @P1 LDS.128 R64, [R102+0x20] ;  /* 0x0000200066401984 */ /* 0x0006680000000c00 */
[----:B------:R3:W1:Y:S02]  /*7340*/  @P1 LDS.128 R72, [R47+0x10] ;  /* 0x000010002f481984 */ /* 0x0006640000000c00 */
.L_x_115:
[----:B------:R-:W-:Y:S05]  /*7350*/  BSYNC B1 ;  /* 0x0000000000017941 */ /* 0x000fea0003800000 */
.L_x_114:
[----:B-1----:R-:W-:Y:S04]  /*7360*/  SHF.R.U32.HI R5, RZ, 0x15, R39 ;  /* 0x00000015ff057819 */ /* 0x002fe80000011627 */
[----:B------:R-:W-:Y:S01]  /*7370*/  LOP3.LUT P1, RZ, R5, 0x3, R88, 0x48, !PT ;  /* 0x0000000305ff7812 */ /* 0x000fe20007824858 */
[----:B------:R-:W-:Y:S01]  /*7380*/  @!UPT UIADD3 URZ, UPT, UPT, URZ, URZ, URZ ;  /* 0x000000fffffff290 */ /* 0x000fe2000fffe0ff */
[----:B----4-:R-:W-:Y:S11]  /*7390*/  @P0 BRA `(.L_x_119) ;  /* 0x0000000000080947 */ /* 0x010ff60003800000 */
[----:B------:R-:W1:Y:S02]  /*73a0*/  SYNCS.PHASECHK.TRANS64.TRYWAIT P0, [R108+URZ+0x190], R3 ;  /* 0x000190036c0075a7 */ /* 0x000e6400080011ff */
[----:B-1----:R-:W-:Y:S05]  /*73b0*/  @!P0 BRA `(.L_x_120) ;  /* 0x00000028009c8947 */ /* 0x002fea0003800000 */
.L_x_119:
[----:B------:R-:W-:Y:S05]  /*73c0*/  @!P1 BRA `(.L_x_121) ;  /* 0x0000000000409947 */ /* 0x000fea0003800000 */
[----:B------:R-:W4:Y:S01]  /*73d0*/  LDCU.64 UR8, c[0x4][0x70] ;  /* 0x01000e00ff0877ac */ /* 0x000f220008000a00 */
[----:B-1----:R-:W-:Y:S01]  /*73e0*/  MOV R3, 0x0 ;  /* 0x0000000000037802 */ /* 0x002fe20000000f00 */
[----:B------:R-:W-:Y:S02]  /*73f0*/  HFMA2 R12, -RZ, RZ, 0, 5.9604644775390625e-08 ;  /* 0x00000001ff0c7431 */ /* 0x000fe400000001ff */
[----:B------:R-:W-:Y:S02]  /*7400*/  IMAD.MOV.U32 R8, RZ, RZ, 0x192 ;  /* 0x00000192ff087424 */ /* 0x000fe400078e00ff */
[----:B------:R-:W-:Y:S01]  /*7410*/  IMAD.MOV.U32 R13, RZ, RZ, RZ ;  /* 0x000000ffff0d7224 */ /* 0x000fe200078e00ff */
[----:B------:R-:W1:Y:S01]  /*7420*/  LDCU.64 UR6, c[0x4][0x78] ;  /* 0x01000f00ff0677ac */ /* 0x000e620008000a00 */
[----:B------:R-:W2:Y:S01]  /*7430*/  LDC.64 R2, c[0x4][R3] ;  /* 0x0100000003027b82 */ /* 0x000ea20000000a00 */
[----:B------:R-:W5:Y:S01]  /*7440*/  LDCU.64 UR4, c[0x4][0x10] ;  /* 0x01000200ff0477ac */ /* 0x000f620008000a00 */
[----:B----4-:R-:W-:Y:S01]  /*7450*/  MOV R5, UR9 ;  /* 0x0000000900057c02 */ /* 0x010fe20008000f00 */
[----:B------:R-:W-:Y:S01]  /*7460*/  IMAD.U32 R4, RZ, RZ, UR8 ;  /* 0x00000008ff047e24 */ /* 0x000fe2000f8e00ff */
[----:B-1----:R-:W-:Y:S01]  /*7470*/  MOV R7, UR7 ;  /* 0x0000000700077c02 */ /* 0x002fe20008000f00 */
[----:B------:R-:W-:Y:S01]  /*7480*/  IMAD.U32 R6, RZ, RZ, UR6 ;  /* 0x00000006ff067e24 */ /* 0x000fe2000f8e00ff */
[----:B-----5:R-:W-:Y:S01]  /*7490*/  MOV R11, UR5 ;  /* 0x00000005000b7c02 */ /* 0x020fe20008000f00 */
[----:B------:R-:W-:Y:S02]  /*74a0*/  IMAD.U32 R10, RZ, RZ, UR4 ;  /* 0x00000004ff0a7e24 */ /* 0x000fe4000f8e00ff */
[----:B------:R-:W-:Y:S07]  /*74b0*/  LEPC R20, `(.L_x_121) ;  /* 0x000000001014794e */ /* 0x000fee0000000000 */
[----:B--23--:R-:W-:Y:S05]  /*74c0*/  CALL.ABS.NOINC R2 ;  /* 0x0000000002007343 */ /* 0x00cfea0003c00000 */
.L_x_121:
[----:B------:R-:W-:Y:S05]  /*74d0*/  WARPSYNC.ALL ;  /* 0x0000000000007948 */ /* 0x000fea0003800000 */
[----:B------:R-:W-:Y:S01]  /*74e0*/  R2UR UR4, R39 ;  /* 0x00000000270472ca */ /* 0x000fe200000e0000 */
[--C-:B------:R-:W-:Y:S01]  /*74f0*/  HADD2.F32 R40, -RZ, R48.reuse.H0_H0 ;  /* 0x20000030ff287230 */ /* 0x100fe20000004100 */
[----:B------:R-:W-:Y:S01]  /*7500*/  ISETP.NE.AND P0, PT, R86, RZ, PT ;  /* 0x000000ff5600720c */ /* 0x000fe20003f05270 */
[----:B------:R-:W-:Y:S01]  /*7510*/  HADD2.F32 R43, -RZ, R48.H1_H1 ;  /* 0x30000030ff2b7230 */ /* 0x000fe20000004100 */
[----:B------:R-:W-:Y:S01]  /*7520*/  BSSY.RECONVERGENT B0, `(.L_x_122) ;  /* 0x0000086000007945 */ /* 0x000fe20003800200 */
[----:B------:R-:W-:Y:S02]  /*7530*/  HADD2.F32 R42, -RZ, R49.H1_H1 ;  /* 0x30000031ff2a7230 */ /* 0x000fe40000004100 */
[----:B------:R-:W-:Y:S02]  /*7540*/  HADD2.F32 R45, -RZ, R51.H0_H0 ;  /* 0x20000033ff2d7230 */ /* 0x000fe40000004100 */
[----:B------:R-:W-:Y:S04]  /*7550*/  HADD2.F32 R44, -RZ, R75.H1_H1 ;  /* 0x3000004bff2c7230 */ /* 0x000fe80000004100 */
[----:B------:R-:W2:Y:S02]  /*7560*/  LDTM.x32 R4, tmem[UR4] ;  /* 0x00000004000479ee */ /* 0x000ea400082c0000 */
[C---:B--2---:R-:W-:Y:S01]  /*7570*/  FMUL R0, R38.reuse, R4 ;  /* 0x0000000426007220 */ /* 0x044fe20000400000 */
[C---:B------:R-:W-:Y:S01]  /*7580*/  FMUL R2, R38.reuse, R5 ;  /* 0x0000000526027220 */ /* 0x040fe20000400000 */
[C---:B-1----:R-:W-:Y:S01]  /*7590*/  FMUL R3, R38.reuse, R6 ;  /* 0x0000000626037220 */ /* 0x042fe20000400000 */
[C---:B------:R-:W-:Y:S01]  /*75a0*/  FMUL R7, R38.reuse, R7 ;  /* 0x0000000726077220 */ /* 0x040fe20000400000 */
[C---:B------:R-:W-:Y:S01]  /*75b0*/  FFMA R0, R41.reuse, R40, R0 ;  /* 0x0000002829007223 */ /* 0x040fe20000000000 */
[----:B------:R-:W-:Y:S02]  /*75c0*/  HADD2.F32 R40, -RZ, R49.H0_H0 ;  /* 0x20000031ff287230 */ /* 0x000fe40000004100 */
[C---:B------:R-:W-:Y:S01]  /*75d0*/  FFMA R2, R41.reuse, R43, R2 ;  /* 0x0000002b29027223 */ /* 0x040fe20000000002 */
[--C-:B------:R-:W-:Y:S02]  /*75e0*/  HADD2.F32 R43, -RZ, R50.reuse.H0_H0 ;  /* 0x20000032ff2b7230 */ /* 0x100fe40000004100 */
[C---:B------:R-:W-:Y:S01]  /*75f0*/  FMUL R4, R38.reuse, R8 ;  /* 0x0000000826047220 */ /* 0x040fe20000400000 */
[----:B------:R-:W-:Y:S01]  /*7600*/  FMUL R5, R38, R9 ;  /* 0x0000000926057220 */ /* 0x000fe20000400000 */
[C---:B------:R-:W-:Y:S01]  /*7610*/  FFMA R3, R41.reuse, R40, R3 ;  /* 0x0000002829037223 */ /* 0x040fe20000000003 */
[----:B------:R-:W-:Y:S01]  /*7620*/  HADD2.F32 R40, -RZ, R50.H1_H1 ;  /* 0x30000032ff287230 */ /* 0x000fe20000004100 */
[----:B------:R-:W-:Y:S01]  /*7630*/  F2FP.F16.F32.PACK_AB R52, R2, R0 ;  /* 0x000000000234723e */ /* 0x000fe200000000ff */
[C---:B------:R-:W-:Y:S01]  /*7640*/  FFMA R7, R41.reuse, R42, R7 ;  /* 0x0000002a29077223 */ /* 0x040fe20000000007 */
[C---:B------:R-:W-:Y:S01]  /*7650*/  FFMA R4, R41.reuse, R43, R4 ;  /* 0x0000002b29047223 */ /* 0x040fe20000000004 */
[C---:B------:R-:W-:Y:S01]  /*7660*/  FMUL R6, R38.reuse, R10 ;  /* 0x0000000a26067220 */ /* 0x040fe20000400000 */
[----:B------:R-:W-:Y:S02]  /*7670*/  HADD2.F32 R42, -RZ, R51.H1_H1 ;  /* 0x30000033ff2a7230 */ /* 0x000fe40000004100 */
[----:B------:R-:W-:Y:S01]  /*7680*/  FFMA R5, R41, R40, R5 ;  /* 0x0000002829057223 */ /* 0x000fe20000000005 */
[----:B------:R-:W-:Y:S01]  /*7690*/  F2FP.F16.F32.PACK_AB R53, R7, R3 ;  /* 0x000000030735723e */ /* 0x000fe200000000ff */
[----:B------:R-:W-:Y:S01]  /*76a0*/  FFMA R6, R41, R45, R6 ;  /* 0x0000002d29067223 */ /* 0x000fe20000000006 */
[C---:B------:R-:W-:Y:S01]  /*76b0*/  FMUL R11, R38.reuse, R11 ;  /* 0x0000000b260b7220 */ /* 0x040fe20000400000 */
[--C-:B------:R-:W-:Y:S01]  /*76c0*/  HADD2.F32 R40, -RZ, R56.reuse.H0_H0 ;  /* 0x20000038ff287230 */ /* 0x100fe20000004100 */
[----:B------:R-:W-:Y:S01]  /*76d0*/  F2FP.F16.F32.PACK_AB R54, R5, R4 ;  /* 0x000000040536723e */ /* 0x000fe200000000ff */
[C---:B------:R-:W-:Y:S01]  /*76e0*/  FMUL R8, R38.reuse, R12 ;  /* 0x0000000c26087220 */ /* 0x040fe20000400000 */
[C---:B------:R-:W-:Y:S01]  /*76f0*/  FFMA R11, R41.reuse, R42, R11 ;  /* 0x0000002a290b7223 */ /* 0x040fe2000000000b */
[----:B------:R-:W-:Y:S02]  /*7700*/  HADD2.F32 R42, -RZ, R56.H1_H1 ;  /* 0x30000038ff2a7230 */ /* 0x000fe40000004100 */
[C---:B------:R-:W-:Y:S01]  /*7710*/  FMUL R9, R38.reuse, R13 ;  /* 0x0000000d26097220 */ /* 0x040fe20000400000 */
[--C-:B------:R-:W-:Y:S02]  /*7720*/  HADD2.F32 R43, -RZ, R57.reuse.H0_H0 ;  /* 0x20000039ff2b7230 */ /* 0x100fe40000004100 */
[----:B------:R-:W-:Y:S01]  /*7730*/  FFMA R8, R41, R40, R8 ;  /* 0x0000002829087223 */ /* 0x000fe20000000008 */
[----:B------:R-:W-:Y:S01]  /*7740*/  F2FP.F16.F32.PACK_AB R55, R11, R6 ;  /* 0x000000060b37723e */ /* 0x000fe200000000ff */
[----:B------:R-:W-:Y:S01]  /*7750*/  FFMA R9, R41, R42, R9 ;  /* 0x0000002a29097223 */ /* 0x000fe20000000009 */
[C---:B------:R-:W-:Y:S01]  /*7760*/  FMUL R10, R38.reuse, R14 ;  /* 0x0000000e260a7220 */ /* 0x040fe20000400000 */
[----:B------:R-:W-:Y:S02]  /*7770*/  HADD2.F32 R40, -RZ, R57.H1_H1 ;  /* 0x30000039ff287230 */ /* 0x000fe40000004100 */
[C---:B------:R-:W-:Y:S01]  /*7780*/  FMUL R15, R38.reuse, R15 ;  /* 0x0000000f260f7220 */ /* 0x040fe20000400000 */
[----:B------:R1:W-:Y:S01]  /*7790*/  STS.128 [R112], R52 ;  /* 0x0000003470007388 */ /* 0x0003e20000000c00 */
[----:B------:R-:W-:Y:S01]  /*77a0*/  F2FP.F16.F32.PACK_AB R60, R9, R8 ;  /* 0x00000008093c723e */ /* 0x000fe200000000ff */
[C---:B------:R-:W-:Y:S01]  /*77b0*/  FFMA R10, R41.reuse, R43, R10 ;  /* 0x0000002b290a7223 */ /* 0x040fe2000000000a */
[--C-:B------:R-:W-:Y:S02]  /*77c0*/  HADD2.F32 R43, -RZ, R58.reuse.H0_H0 ;  /* 0x2000003aff2b7230 */ /* 0x100fe40000004100 */
[----:B------:R-:W-:Y:S01]  /*77d0*/  FFMA R15, R41, R40, R15 ;  /* 0x00000028290f7223 */ /* 0x000fe2000000000f */
[C---:B------:R-:W-:Y:S01]  /*77e0*/  FMUL R12, R38.reuse, R16 ;  /* 0x00000010260c7220 */ /* 0x040fe20000400000 */
[----:B------:R-:W-:Y:S02]  /*77f0*/  HADD2.F32 R42, -RZ, R58.H1_H1 ;  /* 0x3000003aff2a7230 */ /* 0x000fe40000004100 */
[C---:B------:R-:W-:Y:S01]  /*7800*/  FMUL R13, R38.reuse, R17 ;  /* 0x00000011260d7220 */ /* 0x040fe20000400000 */
[--C-:B------:R-:W-:Y:S01]  /*7810*/  HADD2.F32 R45, -RZ, R59.reuse.H0_H0 ;  /* 0x2000003bff2d7230 */ /* 0x100fe20000004100 */
[----:B------:R-:W-:Y:S01]  /*7820*/  F2FP.F16.F32.PACK_AB R61, R15, R10 ;  /* 0x0000000a0f3d723e */ /* 0x000fe200000000ff */
[C---:B------:R-:W-:Y:S01]  /*7830*/  FFMA R12, R41.reuse, R43, R12 ;  /* 0x0000002b290c7223 */ /* 0x040fe2000000000c */
[C---:B------:R-:W-:Y:S01]  /*7840*/  FFMA R13, R41.reuse, R42, R13 ;  /* 0x0000002a290d7223 */ /* 0x040fe2000000000d */
[C---:B------:R-:W-:Y:S01]  /*7850*/  FMUL R14, R38.reuse, R18 ;  /* 0x00000012260e7220 */ /* 0x040fe20000400000 */
[----:B------:R-:W-:Y:S02]  /*7860*/  HADD2.F32 R40, -RZ, R59.H1_H1 ;  /* 0x3000003bff287230 */ /* 0x000fe40000004100 */
[C---:B------:R-:W-:Y:S01]  /*7870*/  FMUL R19, R38.reuse, R19 ;  /* 0x0000001326137220 */ /* 0x040fe20000400000 */
[--C-:B------:R-:W-:Y:S02]  /*7880*/  HADD2.F32 R43, -RZ, R64.reuse.H0_H0 ;  /* 0x20000040ff2b7230 */ /* 0x100fe40000004100 */
[C---:B------:R-:W-:Y:S01]  /*7890*/  FFMA R14, R41.reuse, R45, R14 ;  /* 0x0000002d290e7223 */ /* 0x040fe2000000000e */
[C---:B------:R-:W-:Y:S01]  /*78a0*/  FMUL R16, R38.reuse, R20 ;  /* 0x0000001426107220 */ /* 0x040fe20000400000 */
[C---:B------:R-:W-:Y:S01]  /*78b0*/  FFMA R19, R41.reuse, R40, R19 ;  /* 0x0000002829137223 */ /* 0x040fe20000000013 */
[----:B------:R-:W-:Y:S02]  /*78c0*/  HADD2.F32 R40, -RZ, R64.H1_H1 ;  /* 0x30000040ff287230 */ /* 0x000fe40000004100 */
[C---:B------:R-:W-:Y:S01]  /*78d0*/  FMUL R17, R38.reuse, R21 ;  /* 0x0000001526117220 */ /* 0x040fe20000400000 */
[--C-:B------:R-:W-:Y:S02]  /*78e0*/  HADD2.F32 R45, -RZ, R65.reuse.H0_H0 ;  /* 0x20000041ff2d7230 */ /* 0x100fe40000004100 */
[C---:B------:R-:W-:Y:S01]  /*78f0*/  FMUL R18, R38.reuse, R22 ;  /* 0x0000001626127220 */ /* 0x040fe20000400000 */
[----:B------:R-:W-:Y:S02]  /*7900*/  HADD2.F32 R42, -RZ, R65.H1_H1 ;  /* 0x30000041ff2a7230 */ /* 0x000fe40000004100 */
[C---:B------:R-:W-:Y:S01]  /*7910*/  FMUL R23, R38.reuse, R23 ;  /* 0x0000001726177220 */ /* 0x040fe20000400000 */
[C---:B------:R-:W-:Y:S01]  /*7920*/  FFMA R16, R41.reuse, R43, R16 ;  /* 0x0000002b29107223 */ /* 0x040fe20000000010 */
[C---:B------:R-:W-:Y:S01]  /*7930*/  FFMA R17, R41.reuse, R40, R17 ;  /* 0x0000002829117223 */ /* 0x040fe20000000011 */
[C---:B------:R-:W-:Y:S01]  /*7940*/  FFMA R18, R41.reuse, R45, R18 ;  /* 0x0000002d29127223 */ /* 0x040fe20000000012 */
[C---:B------:R-:W-:Y:S01]  /*7950*/  FFMA R23, R41.reuse, R42, R23 ;  /* 0x0000002a29177223 */ /* 0x040fe20000000017 */
[--C-:B------:R-:W-:Y:S02]  /*7960*/  HADD2.F32 R40, -RZ, R66.reuse.H0_H0 ;  /* 0x20000042ff287230 */ /* 0x100fe40000004100 */
[C---:B------:R-:W-:Y:S01]  /*7970*/  FMUL R20, R38.reuse, R24 ;  /* 0x0000001826147220 */ /* 0x040fe20000400000 */
[----:B------:R-:W-:Y:S02]  /*7980*/  HADD2.F32 R42, -RZ, R66.H1_H1 ;  /* 0x30000042ff2a7230 */ /* 0x000fe40000004100 */
[C---:B------:R-:W-:Y:S01]  /*7990*/  FMUL R21, R38.reuse, R25 ;  /* 0x0000001926157220 */ /* 0x040fe20000400000 */
[--C-:B------:R-:W-:Y:S02]  /*79a0*/  HADD2.F32 R43, -RZ, R67.reuse.H0_H0 ;  /* 0x20000043ff2b7230 */ /* 0x100fe40000004100 */
[C---:B------:R-:W-:Y:S01]  /*79b0*/  FMUL R22, R38.reuse, R26 ;  /* 0x0000001a26167220 */ /* 0x040fe20000400000 */
[C---:B------:R-:W-:Y:S01]  /*79c0*/  FFMA R20, R41.reuse, R40, R20 ;  /* 0x0000002829147223 */ /* 0x040fe20000000014 */
[C---:B------:R-:W-:Y:S01]  /*79d0*/  FFMA R21, R41.reuse, R42, R21 ;  /* 0x0000002a29157223 */ /* 0x040fe20000000015 */
[----:B------:R-:W-:Y:S02]  /*79e0*/  HADD2.F32 R40, -RZ, R67.H1_H1 ;  /* 0x30000043ff287230 */ /* 0x000fe40000004100 */
[----:B------:R-:W-:Y:S01]  /*79f0*/  FFMA R22, R41, R43, R22 ;  /* 0x0000002b29167223 */ /* 0x000fe20000000016 */
[C---:B------:R-:W-:Y:S01]  /*7a00*/  FMUL R27, R38.reuse, R27 ;  /* 0x0000001b261b7220 */ /* 0x040fe20000400000 */
[--C-:B------:R-:W-:Y:S02]  /*7a10*/  HADD2.F32 R43, -RZ, R72.reuse.H0_H0 ;  /* 0x20000048ff2b7230 */ /* 0x100fe40000004100 */
[C---:B------:R-:W-:Y:S01]  /*7a20*/  FMUL R24, R38.reuse, R28 ;  /* 0x0000001c26187220 */ /* 0x040fe20000400000 */
[----:B------:R-:W-:Y:S02]  /*7a30*/  HADD2.F32 R42, -RZ, R72.H1_H1 ;  /* 0x30000048ff2a7230 */ /* 0x000fe40000004100 */
[C---:B------:R-:W-:Y:S01]  /*7a40*/  FMUL R25, R38.reuse, R29 ;  /* 0x0000001d26197220 */ /* 0x040fe20000400000 */
[--C-:B------:R-:W-:Y:S01]  /*7a50*/  HADD2.F32 R45, -RZ, R73.reuse.H0_H0 ;  /* 0x20000049ff2d7230 */ /* 0x100fe20000004100 */
[----:B------:R-:W-:Y:S01]  /*7a60*/  F2FP.F16.F32.PACK_AB R62, R13, R12 ;  /* 0x0000000c0d3e723e */ /* 0x000fe200000000ff */
[C---:B------:R-:W-:Y:S01]  /*7a70*/  FMUL R26, R38.reuse, R30 ;  /* 0x0000001e261a7220 */ /* 0x040fe20000400000 */
[----:B------:R-:W-:Y:S01]  /*7a80*/  F2FP.F16.F32.PACK_AB R63, R19, R14 ;  /* 0x0000000e133f723e */ /* 0x000fe200000000ff */
[C---:B------:R-:W-:Y:S01]  /*7a90*/  FFMA R27, R41.reuse, R40, R27 ;  /* 0x00000028291b7223 */ /* 0x040fe2000000001b */
[C---:B------:R-:W-:Y:S01]  /*7aa0*/  FFMA R24, R41.reuse, R43, R24 ;  /* 0x0000002b29187223 */ /* 0x040fe20000000018 */
[----:B------:R-:W-:Y:S02]  /*7ab0*/  HADD2.F32 R40, -RZ, R73.H1_H1 ;  /* 0x30000049ff287230 */ /* 0x000fe40000004100 */
[C---:B------:R-:W-:Y:S01]  /*7ac0*/  FFMA R25, R41.reuse, R42, R25 ;  /* 0x0000002a29197223 */ /* 0x040fe20000000019 */
[----:B------:R1:W-:Y:S01]  /*7ad0*/  STS.128 [R103+0x10], R60 ;  /* 0x0000103c67007388 */ /* 0x0003e20000000c00 */
[C---:B------:R-:W-:Y:S01]  /*7ae0*/  FMUL R31, R38.reuse, R31 ;  /* 0x0000001f261f7220 */ /* 0x040fe20000400000 */
[--C-:B------:R-:W-:Y:S02]  /*7af0*/  HADD2.F32 R43, -RZ, R74.reuse.H0_H0 ;  /* 0x2000004aff2b7230 */ /* 0x100fe40000004100 */
[C---:B------:R-:W-:Y:S01]  /*7b00*/  FFMA R26, R41.reuse, R45, R26 ;  /* 0x0000002d291a7223 */ /* 0x040fe2000000001a */
[C---:B------:R-:W-:Y:S01]  /*7b10*/  FMUL R28, R38.reuse, R32 ;  /* 0x00000020261c7220 */ /* 0x040fe20000400000 */
[----:B------:R-:W-:Y:S02]  /*7b20*/  HADD2.F32 R42, -RZ, R74.H1_H1 ;  /* 0x3000004aff2a7230 */ /* 0x000fe40000004100 */
[C---:B------:R-:W-:Y:S01]  /*7b30*/  FMUL R29, R38.reuse, R33 ;  /* 0x00000021261d7220 */ /* 0x040fe20000400000 */
[----:B------:R-:W-:Y:S02]  /*7b40*/  HADD2.F32 R45, -RZ, R75.H0_H0 ;  /* 0x2000004bff2d7230 */ /* 0x000fe40000004100 */
[C---:B------:R-:W-:Y:S01]  /*7b50*/  FMUL R30, R38.reuse, R34 ;  /* 0x00000022261e7220 */ /* 0x040fe20000400000 */
[----:B------:R-:W-:Y:S01]  /*7b60*/  FFMA R31, R41, R40, R31 ;  /* 0x00000028291f7223 */ /* 0x000fe2000000001f */
[----:B------:R-:W-:Y:S01]  /*7b70*/  FMUL R35, R38, R35 ;  /* 0x0000002326237220 */ /* 0x000fe20000400000 */
[----:B------:R-:W-:Y:S01]  /*7b80*/  F2FP.F16.F32.PACK_AB R68, R17, R16 ;  /* 0x000000101144723e */ /* 0x000fe200000000ff */
[----:B------:R-:W-:Y:S01]  /*7b90*/  FFMA R28, R41, R43, R28 ;  /* 0x0000002b291c7223 */ /* 0x000fe2000000001c */
[----:B------:R-:W-:Y:S01]  /*7ba0*/  F2FP.F16.F32.PACK_AB R69, R23, R18 ;  /* 0x000000121745723e */ /* 0x000fe200000000ff */
[----:B------:R-:W-:Y:S01]  /*7bb0*/  FFMA R29, R41, R42, R29 ;  /* 0x0000002a291d7223 */ /* 0x000fe2000000001d */
[----:B------:R-:W-:Y:S01]  /*7bc0*/  F2FP.F16.F32.PACK_AB R70, R21, R20 ;  /* 0x000000141546723e */ /* 0x000fe200000000ff */
[----:B------:R-:W-:Y:S01]  /*7bd0*/  FFMA R30, R41, R45, R30 ;  /* 0x0000002d291e7223 */ /* 0x000fe2000000001e */
[----:B------:R-:W-:Y:S01]  /*7be0*/  F2FP.F16.F32.PACK_AB R71, R27, R22 ;  /* 0x000000161b47723e */ /* 0x000fe200000000ff */
[----:B------:R-:W-:Y:S01]  /*7bf0*/  FFMA R35, R41, R44, R35 ;  /* 0x0000002c29237223 */ /* 0x000fe20000000023 */
[----:B------:R-:W-:Y:S02]  /*7c00*/  F2FP.F16.F32.PACK_AB R80, R25, R24 ;  /* 0x000000181950723e */ /* 0x000fe400000000ff */
[----:B------:R-:W-:Y:S01]  /*7c10*/  F2FP.F16.F32.PACK_AB R81, R31, R26 ;  /* 0x0000001a1f51723e */ /* 0x000fe200000000ff */
[----:B------:R1:W-:Y:S01]  /*7c20*/  STS.128 [R102+0x20], R68 ;  /* 0x0000204466007388 */ /* 0x0003e20000000c00 */
[----:B------:R-:W-:Y:S02]  /*7c30*/  F2FP.F16.F32.PACK_AB R82, R29, R28 ;  /* 0x0000001c1d52723e */ /* 0x000fe400000000ff */
[----:B------:R-:W-:Y:S05]  /*7c40*/  F2FP.F16.F32.PACK_AB R83, R35, R30 ;  /* 0x0000001e2353723e */ /* 0x000fea00000000ff */
[----:B------:R1:W-:Y:S01]  /*7c50*/  STS.128 [R47+0x10], R80 ;  /* 0x000010502f007388 */ /* 0x0003e20000000c00 */
[----:B------:R-:W-:Y:S01]  /*7c60*/  @!PT LDS RZ, [RZ] ;  /* 0x00000000fffff984 */ /* 0x000fe20000000800 */
[----:B------:R-:W-:Y:S01]  /*7c70*/  @!PT LDS RZ, [RZ] ;  /* 0x00000000fffff984 */ /* 0x000fe20000000800 */
[----:B------:R-:W-:Y:S01]  /*7c80*/  @!PT LDS RZ, [RZ] ;  /* 0x00000000fffff984 */ /* 0x000fe20000000800 */
[----:B------:R-:W-:Y:S01]  /*7c90*/  @!PT LDS RZ, [RZ] ;  /* 0x00000000fffff984 */ /* 0x000fe20000000800 */
[----:B------:R2:W-:Y:S07]  /*7ca0*/  MEMBAR.ALL.CTA ;  /* 0x0000000000007992 */ /* 0x0005ee0000008000 */
[----:B--2---:R-:W2:Y:S02]  /*7cb0*/  FENCE.VIEW.ASYNC.S ;  /* 0x00000000000073c6 */ /* 0x004ea40000000000 */
[----:B--2---:R-:W-:Y:S06]  /*7cc0*/  BAR.SYNC.DEFER_BLOCKING 0x1, 0x80 ;  /* 0x0042000000007b1d */ /* 0x004fec0000010000 */
[----:B------:R-:W-:Y:S05]  /*7cd0*/  @P0 BRA `(.L_x_123) ;  /* 0x0000000000280947 */ /* 0x000fea0003800000 */
[----:B------:R-:W2:Y:S01]  /*7ce0*/  LDCU.64 UR6, c[0x0][0x348] ;  /* 0x00006900ff0677ac */ /* 0x000ea20008000a00 */
[----:B------:R-:W-:Y:S02]  /*7cf0*/  R2UR UR5, R114 ;  /* 0x00000000720572ca */ /* 0x000fe400000e0000 */
[----:B------:R-:W-:Y:S02]  /*7d00*/  R2UR UR42, R107 ;  /* 0x000000006b2a72ca */ /* 0x000fe400000e0000 */
[----:B------:R-:W-:Y:S02]  /*7d10*/  R2UR UR43, R105 ;  /* 0x00000000692b72ca */ /* 0x000fe400000e0000 */
[----:B------:R-:W-:Y:S07]  /*7d20*/  R2UR UR44, R106 ;  /* 0x000000006a2c72ca */ /* 0x000fee00000e0000 */
[----:B------:R-:W-:Y:S02]  /*7d30*/  UIADD3 UR40, UPT, UPT, UR49, 0x200, UR5 ;  /* 0x0000020031287890 */ /* 0x000fe4000fffe005 */
[----:B--2---:R-:W-:Y:S04]  /*7d40*/  UIADD3 UR4, UP0, UPT, UR6, 0x680, URZ ;  /* 0x0000068006047890 */ /* 0x004fe8000ff1e0ff */
[----:B------:R-:W-:Y:S09]  /*7d50*/  UIADD3.X UR5, UPT, UPT, URZ, UR7, URZ, UP0, !UPT ;  /* 0x00000007ff057290 */ /* 0x000ff200087fe4ff */
[----:B------:R2:W-:Y:S02]  /*7d60*/  UTMASTG.4D.IM2COL [UR40], [UR4] ;  /* 0x00000028040073b5 */ /* 0x0005e40008058000 */
[----:B--2---:R0:W-:Y:S02]  /*7d70*/  UTMACMDFLUSH ;  /* 0x00000000000079b7 */ /* 0x0041e40000000000 */
.L_x_123:
[----:B------:R-:W-:Y:S05]  /*7d80*/  BSYNC.RECONVERGENT B0 ;  /* 0x0000000000007941 */ /* 0x000fea0003800200 */
.L_x_122:
[----:B------:R-:W-:Y:S01]  /*7d90*/  UIADD3 UR40, UPT, UPT, UR50, 0x1, URZ ;  /* 0x0000000132287890 */ /* 0x000fe2000fffe0ff */
[----:B------:R-:W-:Y:S03]  /*7da0*/  BSSY.RECONVERGENT B0, `(.L_x_124) ;  /* 0x0000005000007945 */ /* 0x000fe60003800200 */
[----:B------:R-:W-:Y:S04]  /*7db0*/  UISETP.NE.AND UP0, UPT, UR40, 0x3, UPT ;  /* 0x000000032800788c */ /* 0x000fe8000bf05270 */
[----:B------:R-:W-:Y:S01]  /*7dc0*/  USEL UR42, UR40, URZ, UP0 ;  /* 0x000000ff282a7287 */ /* 0x000fe20008000000 */
[----:B------:R-:W-:Y:S11]  /*7dd0*/  @P0 BRA `(.L_x_125) ;  /* 0x0000000000040947 */ /* 0x000ff60003800000 */
[----:B------:R-:W-:Y:S04]  /*7de0*/  DEPBAR.LE SB0, 0x1 ;  /* 0x000080400000791a */ /* 0x000fe80000000000 */
.L_x_125:
[----:B------:R-:W-:Y:S05]  /*7df0*/  BSYNC.RECONVERGENT B0 ;  /* 0x0000000000007941 */ /* 0x000fea0003800200 */
.L_x_124:
[----:B------:R-:W-:Y:S01]  /*7e00*/  BAR.SYNC.DEFER_BLOCKING 0x1, 0x80 ;  /* 0x0042000000007b1d */ /* 0x000fe20000010000 */
[----:B------:R-:W-:Y:S01]  /*7e10*/  ISETP.NE.AND P1, PT, R111, RZ, PT ;  /* 0x000000ff6f00720c */ /* 0x000fe20003f25270 */
[----:B------:R-:W-:Y:S01]  /*7e20*/  UISETP.NE.AND UP0, UPT, UR54, URZ, UPT ;  /* 0x000000ff3600728c */ /* 0x000fe2000bf05270 */
[----:B------:R-:W-:Y:S11]  /*7e30*/  LEA R3, R116, UR49, 0x3 ;  /* 0x0000003174037c11 */ /* 0x000ff6000f8e18ff */
[----:B------:R-:W-:Y:S01]  /*7e40*/  @P1 SHF.L.U32 R4, R46, 0x1f, RZ ;  /* 0x0000001f2e041819 */ /* 0x000fe200000006ff */
[----:B------:R-:W-:Y:S06]  /*7e50*/  BRA.U !UP0, `(.L_x_126) ;  /* 0x0000000108247547 */ /* 0x000fec000b800000 */
[----:B------:R-:W2:Y:S01]  /*7e60*/  S2R R0, SR_CgaCtaId ;  /* 0x0000000000007919 */ /* 0x000ea20000008800 */
[----:B------:R-:W-:Y:S01]  /*7e70*/  IMAD.U32 R2, RZ, RZ, UR51 ;  /* 0x00000033ff027e24 */ /* 0x000fe2000f8e00ff */
[----:B------:R-:W-:Y:S04]  /*7e80*/  UIADD3 UR4, UPT, UPT, UR51, 0x1, URZ ;  /* 0x0000000133047890 */ /* 0x000fe8000fffe0ff */
[----:B------:R-:W-:Y:S01]  /*7e90*/  @P1 LEA R2, R2, UR49, 0x3 ;  /* 0x0000003102021c11 */ /* 0x000fe2000f8e18ff */
[----:B------:R-:W-:Y:S04]  /*7ea0*/  UISETP.NE.AND UP0, UPT, UR4, 0x3, UPT ;  /* 0x000000030400788c */ /* 0x000fe8000bf05270 */
[----:B------:R-:W-:Y:S01]  /*7eb0*/  @P1 VIADD R5, R2, 0x158 ;  /* 0x0000015802051836 */ /* 0x000fe20000000000 */
[----:B------:R-:W-:Y:S04]  /*7ec0*/  USEL UR51, UR4, URZ, UP0 ;  /* 0x000000ff04337287 */ /* 0x000fe80008000000 */
[----:B--2---:R-:W-:Y:S04]  /*7ed0*/  @P1 PRMT R0, R0, 0x654, R5 ;  /* 0x0000065400001816 */ /* 0x004fe80000000005 */
[----:B------:R2:W-:Y:S04]  /*7ee0*/  @P1 SYNCS.ARRIVE.TRANS64.RED.A1T0 RZ, [R0+URZ], RZ ;  /* 0x000000ff00ff19a7 */ /* 0x0005e800081004ff */
.L_x_126:
[----:B------:R-:W4:Y:S01]  /*7ef0*/  @P1 SYNCS.PHASECHK.TRANS64.TRYWAIT P0, [R3+URZ+0x140], R4 ;  /* 0x00014004030015a7 */ /* 0x000f2200080011ff */
[----:B------:R-:W-:Y:S01]  /*7f00*/  BSSY B1, `(.L_x_127) ;  /* 0x0000015000017945 */ /* 0x000fe20003800000 */
[----:B----4-:R-:W-:Y:S03]  /*7f10*/  @P1 SEL R113, RZ, 0x1, !P0 ;  /* 0x00000001ff711807 */ /* 0x010fe60004000000 */
[----:B------:R-:W-:Y:S05]  /*7f20*/  @!P1 BRA `(.L_x_128) ;  /* 0x0000000000489947 */ /* 0x000fea0003800000 */
[----:B------:R-:W-:Y:S01]  /*7f30*/  ISETP.NE.AND P1, PT, R115, RZ, PT ;  /* 0x000000ff7300720c */ /* 0x000fe20003f25270 */
[----:B------:R-:W-:Y:S01]  /*7f40*/  BSSY B0, `(.L_x_129) ;  /* 0x000000a000007945 */ /* 0x000fe20003800000 */
[----:B------:R-:W-:Y:S11]  /*7f50*/  ISETP.NE.AND P0, PT, R113, RZ, PT ;  /* 0x000000ff7100720c */ /* 0x000ff60003f05270 */
[----:B------:R-:W-:Y:S04]  /*7f60*/  @P1 IMAD R116, R116, 0x2000, R99 ;  /* 0x0000200074741824 */ /* 0x000fe800078e0263 */
[----:B------:R-:W-:Y:S01]  /*7f70*/  @P1 IMAD.IADD R5, R101, 0x1, R116 ;  /* 0x0000000165051824 */ /* 0x000fe200078e0274 */
[----:B------:R-:W-:Y:S03]  /*7f80*/  @P1 IADD3 R2, PT, PT, R100, R116, RZ ;  /* 0x0000007464021210 */ /* 0x000fe60007ffe0ff */
[----:B--2---:R-:W-:Y:S01]  /*7f90*/  @P1 IMAD.IADD R0, R98, 0x1, R5 ;  /* 0x0000000162001824 */ /* 0x004fe200078e0205 */
[----:B------:R-:W-:Y:S06]  /*7fa0*/  @P0 BRA `(.L_x_130) ;  /* 0x00000000000c0947 */ /* 0x000fec0003800000 */
[----:B------:R-:W-:Y:S04]  /*7fb0*/  SHF.L.U32 R46, R46, 0x1f, RZ ;  /* 0x0000001f2e2e7819 */ /* 0x000fe800000006ff */
[----:B------:R-:W2:Y:S02]  /*7fc0*/  SYNCS.PHASECHK.TRANS64.TRYWAIT P0, [R3+URZ+0x140], R46 ;  /* 0x0001402e030075a7 */ /* 0x000ea400080011ff */
[----:B--2---:R-:W-:Y:S05]  /*7fd0*/  @!P0 BRA `(.L_x_131) ;  /* 0x0000001c00a88947 */ /* 0x004fea0003800000 */
.L_x_130:
[----:B------:R-:W-:Y:S05]  /*7fe0*/  BSYNC B0 ;  /* 0x0000000000007941 */ /* 0x000fea0003800000 */
.L_x_129:
[----:B------:R-:W-:Y:S11]  /*7ff0*/  ISETP.NE.AND P0, PT, R115, RZ, PT ;  /* 0x000000ff7300720c */ /* 0x000ff60003f05270 */
[----:B------:R-:W-:Y:S02]  /*8000*/  @!UPT UIADD3 URZ, UPT, UPT, URZ, URZ, URZ ;  /* 0x000000fffffff290 */ /* 0x000fe4000fffe0ff */
[----:B------:R4:W1:Y:S04]  /*8010*/  @P0 LDS.128 R48, [R116] ;  /* 0x0000000074300984 */ /* 0x0008680000000c00 */
[----:B------:R4:W1:Y:S04]  /*8020*/  @P0 LDS.128 R64, [R2+0x20] ;  /* 0x0000200002400984 */ /* 0x0008680000000c00 */
[----:B------:R4:W1:Y:S04]  /*8030*/  @P0 LDS.128 R56, [R5+0x10] ;  /* 0x0000100005380984 */ /* 0x0008680000000c00 */
[----:B------:R4:W1:Y:S02]  /*8040*/  @P0 LDS.128 R72, [R0+0x10] ;  /* 0x0000100000480984 */ /* 0x0008640000000c00 */
.L_x_128:
[----:B------:R-:W-:Y:S05]  /*8050*/  BSYNC B1 ;  /* 0x0000000000017941 */ /* 0x000fea0003800000 */
.L_x_127:
[----:B--2---:R-:W-:Y:S05]  /*8060*/  VIADD R3, R39, 0x20 ;  /* 0x0000002027037836 */ /* 0x004fea0000000000 */
[----:B------:R-:W-:Y:S04]  /*8070*/  SHF.R.U32.HI R3, RZ, 0x15, R3 ;  /* 0x00000015ff037819 */ /* 0x000fe80000011603 */
[----:B------:R-:W-:Y:S11]  /*8080*/  LOP3.LUT P0, RZ, R3, 0x3, R88, 0x48, !PT ;  /* 0x0000000303ff7812 */ /* 0x000ff60007804858 */
[----:B------:R-:W-:Y:S02]  /*8090*/  @!UPT UIADD3 URZ, UPT, UPT, URZ, URZ, URZ ;  /* 0x000000fffffff290 */ /* 0x000fe4000fffe0ff */
[----:B------:R-:W-:Y:S05]  /*80a0*/  @!P0 BRA `(.L_x_132) ;  /* 0x0000000000408947 */ /* 0x000fea0003800000 */
[----:B------:R-:W2:Y:S01]  /*80b0*/  LDCU.64 UR8, c[0x4][0x70] ;  /* 0x01000e00ff0877ac */ /* 0x000ea20008000a00 */
[----:B------:R-:W-:Y:S01]  /*80c0*/  MOV R3, 0x0 ;  /* 0x0000000000037802 */ /* 0x000fe20000000f00 */
[----:B------:R-:W-:Y:S02]  /*80d0*/  HFMA2 R12, -RZ, RZ, 0, 5.9604644775390625e-08 ;  /* 0x00000001ff0c7431 */ /* 0x000fe400000001ff */
[----:B------:R-:W-:Y:S02]  /*80e0*/  IMAD.MOV.U32 R8, RZ, RZ, 0x192 ;  /* 0x00000192ff087424 */ /* 0x000fe400078e00ff */
[----:B------:R-:W-:Y:S01]  /*80f0*/  IMAD.MOV.U32 R13, RZ, RZ, RZ ;  /* 0x000000ffff0d7224 */ /* 0x000fe200078e00ff */
[----:B------:R-:W5:Y:S01]  /*8100*/  LDCU.64 UR6, c[0x4][0x78] ;  /* 0x01000f00ff0677ac */ /* 0x000f620008000a00 */
[----:B----4-:R-:W4:Y:S01]  /*8110*/  LDC.64 R2, c[0x4][R3] ;  /* 0x0100000003027b82 */ /* 0x010f220000000a00 */
[----:B------:R-:W3:Y:S01]  /*8120*/  LDCU.64 UR4, c[0x4][0x10] ;  /* 0x01000200ff0477ac */ /* 0x000ee20008000a00 */
[----:B--2---:R-:W-:Y:S01]  /*8130*/  MOV R5, UR9 ;  /* 0x0000000900057c02 */ /* 0x004fe20008000f00 */
[----:B------:R-:W-:Y:S01]  /*8140*/  IMAD.U32 R4, RZ, RZ, UR8 ;  /* 0x00000008ff047e24 */ /* 0x000fe2000f8e00ff */
[----:B-----5:R-:W-:Y:S01]  /*8150*/  MOV R7, UR7 ;  /* 0x0000000700077c02 */ /* 0x020fe20008000f00 */
[----:B------:R-:W-:Y:S01]  /*8160*/  IMAD.U32 R6, RZ, RZ, UR6 ;  /* 0x00000006ff067e24 */ /* 0x000fe2000f8e00ff */
[----:B---3--:R-:W-:Y:S01]  /*8170*/  MOV R11, UR5 ;  /* 0x00000005000b7c02 */ /* 0x008fe20008000f00 */
[----:B------:R-:W-:Y:S02]  /*8180*/  IMAD.U32 R10, RZ, RZ, UR4 ;  /* 0x00000004ff0a7e24 */ /* 0x000fe4000f8e00ff */
[----:B------:R-:W-:Y:S07]  /*8190*/  LEPC R20, `(.L_x_132) ;  /* 0x000000001014794e */ /* 0x000fee0000000000 */
[----:B-1--4-:R-:W-:Y:S05]  /*81a0*/  CALL.ABS.NOINC R2 ;  /* 0x0000000002007343 */ /* 0x012fea0003c00000 */
.L_x_132:
[----:B------:R-:W-:Y:S01]  /*81b0*/  ISETP.NE.AND P0, PT, R86, RZ, PT ;  /* 0x000000ff5600720c */ /* 0x000fe20003f05270 */
[----:B------:R-:W-:Y:S05]  /*81c0*/  WARPSYNC.ALL ;  /* 0x0000000000007948 */ /* 0x000fea0003800000 */
[----:B------:R-:W-:Y:S01]  /*81d0*/  R2UR UR4, R39 ;  /* 0x00000000270472ca */ /* 0x000fe200000e0000 */
[--C-:B-1----:R-:W-:Y:S01]  /*81e0*/  HADD2.F32 R40, -RZ, R48.reuse.H0_H0 ;  /* 0x20000030ff287230 */ /* 0x102fe20000004100 */
[----:B------:R-:W-:Y:S01]  /*81f0*/  IADD3 R108, PT, PT, R108, 0x1a0, RZ ;  /* 0x000001a06c6c7810 */ /* 0x000fe20007ffe0ff */
[----:B------:R-:W-:Y:S01]  /*8200*/  HADD2.F32 R42, -RZ, R48.H1_H1 ;  /* 0x30000030ff2a7230 */ /* 0x000fe20000004100 */
[----:B------:R-:W-:Y:S01]  /*8210*/  BSSY.RECONVERGENT B0, `(.L_x_133) ;  /* 0x000008e000007945 */ /* 0x000fe20003800200 */
[--C-:B------:R-:W-:Y:S01]  /*8220*/  HADD2.F32 R43, -RZ, R49.reuse.H0_H0 ;  /* 0x20000031ff2b7230 */ /* 0x100fe20000004100 */
[----:B------:R-:W-:Y:S01]  /*8230*/  LOP3.LUT R108, R108, 0xfefffff8, RZ, 0xc0, !PT ;  /* 0xfefffff86c6c7812 */ /* 0x000fe200078ec0ff */
[----:B------:R-:W-:Y:S02]  /*8240*/  HADD2.F32 R44, -RZ, R49.H1_H1 ;  /* 0x30000031ff2c7230 */ /* 0x000fe40000004100 */
[--C-:B------:R-:W-:Y:S02]  /*8250*/  HADD2.F32 R45, -RZ, R50.reuse.H0_H0 ;  /* 0x20000032ff2d7230 */ /* 0x100fe40000004100 */
[----:B------:R-:W-:Y:S02]  /*8260*/  HADD2.F32 R46, -RZ, R50.H1_H1 ;  /* 0x30000032ff2e7230 */ /* 0x000fe40000004100 */
[----:B----4-:R-:W1:Y:S01]  /*8270*/  LDTM.x32 R4, tmem[UR4+0x20] ;  /* 0x00002004000479ee */ /* 0x010e6200082c0000 */
[----:B------:R-:W-:Y:S01]  /*8280*/  NOP ;  /* 0x0000000000007918 */ /* 0x000fe20000000000 */
[----:B-1----:R1:W-:Y:S01]  /*8290*/  SYNCS.ARRIVE.TRANS64.RED.A1T0 RZ, [R108+URZ], RZ ;  /* 0x000000ff6cff79a7 */ /* 0x0023e200081004ff */
[----:B------:R-:W-:Y:S01]  /*82a0*/  USHF.L.U32 UR4, UR42, 0xd, URZ ;  /* 0x0000000d2a047899 */ /* 0x000fe200080006ff */
[--C-:B---3--:R-:W-:Y:S02]  /*82b0*/  HADD2.F32 R47, -RZ, R51.reuse.H0_H0 ;  /* 0x20000033ff2f7230 */ /* 0x108fe40000004100 */
[----:B------:R-:W-:Y:S02]  /*82c0*/  HADD2.F32 R48, -RZ, R51.H1_H1 ;  /* 0x30000033ff307230 */ /* 0x000fe40000004100 */
[--C-:B------:R-:W-:Y:S01]  /*82d0*/  HADD2.F32 R49, -RZ, R56.reuse.H0_H0 ;  /* 0x20000038ff317230 */ /* 0x100fe20000004100 */
[----:B------:R-:W-:Y:S01]  /*82e0*/  IADD3 R120, PT, PT, R99, UR4, RZ ;  /* 0x0000000463787c10 */ /* 0x000fe2000fffe0ff */
[----:B------:R-:W-:Y:S02]  /*82f0*/  HADD2.F32 R51, -RZ, R56.H1_H1 ;  /* 0x30000038ff337230 */ /* 0x000fe40000004100 */
[--C-:B------:R-:W-:Y:S01]  /*8300*/  HADD2.F32 R50, -RZ, R57.reuse.H0_H0 ;  /* 0x20000039ff327230 */ /* 0x100fe20000004100 */
[-C--:B------:R-:W-:Y:S01]  /*8310*/  IADD3 R121, PT, PT, R101, R120.reuse, RZ ;  /* 0x0000007865797210 */ /* 0x080fe20007ffe0ff */
[----:B------:R-:W-:Y:S01]  /*8320*/  HADD2.F32 R52, -RZ, R57.H1_H1 ;  /* 0x30000039ff347230 */ /* 0x000fe20000004100 */
[----:B------:R-:W-:Y:S01]  /*8330*/  IADD3 R120, PT, PT, R100, R120, RZ ;  /* 0x0000007864787210 */ /* 0x000fe20007ffe0ff */
[--C-:B------:R-:W-:Y:S01]  /*8340*/  HADD2.F32 R53, -RZ, R58.reuse.H0_H0 ;  /* 0x2000003aff357230 */ /* 0x100fe20000004100 */
[----:B------:R-:W-:Y:S01]  /*8350*/  IADD3 R122, PT, PT, R98, R121, RZ ;  /* 0x00000079627a7210 */ /* 0x000fe20007ffe0ff */
[----:B------:R-:W-:Y:S02]  /*8360*/  HADD2.F32 R54, -RZ, R58.H1_H1 ;  /* 0x3000003aff367230 */ /* 0x000fe40000004100 */
[--C-:B------:R-:W-:Y:S02]  /*8370*/  HADD2.F32 R55, -RZ, R59.reuse.H0_H0 ;  /* 0x2000003bff377230 */ /* 0x100fe40000004100 */
[----:B------:R-:W-:Y:S02]  /*8380*/  HADD2.F32 R56, -RZ, R59.H1_H1 ;  /* 0x3000003bff387230 */ /* 0x000fe40000004100 */
[C---:B------:R-:W-:Y:S01]  /*8390*/  FMUL R4, R38.reuse, R4 ;  /* 0x0000000426047220 */ /* 0x040fe20000400000 */
[C---:B------:R-:W-:Y:S01]  /*83a0*/  FMUL R5, R38.reuse, R5 ;  /* 0x0000000526057220 */ /* 0x040fe20000400000 */
[C---:B------:R-:W-:Y:S01]  /*83b0*/  FMUL R6, R38.reuse, R6 ;  /* 0x0000000626067220 */ /* 0x040fe20000400000 */
[C---:B------:R-:W-:Y:S01]  /*83c0*/  FMUL R7, R38.reuse, R7 ;  /* 0x0000000726077220 */ /* 0x040fe20000400000 */
[C---:B------:R-:W-:Y:S01]  /*83d0*/  FFMA R4, R41.reuse, R40, R4 ;  /* 0x0000002829047223 */ /* 0x040fe20000000004 */
[C---:B------:R-:W-:Y:S01]  /*83e0*/  FFMA R5, R41.reuse, R42, R5 ;  /* 0x0000002a29057223 */ /* 0x040fe20000000005 */
[C---:B------:R-:W-:Y:S01]  /*83f0*/  FFMA R6, R41.reuse, R43, R6 ;  /* 0x0000002b29067223 */ /* 0x040fe20000000006 */
[----:B------:R-:W-:Y:S01]  /*8400*/  FFMA R7, R41, R44, R7 ;  /* 0x0000002c29077223 */ /* 0x000fe20000000007 */
[C---:B------:R-:W-:Y:S01]  /*8410*/  FMUL R8, R38.reuse, R8 ;  /* 0x0000000826087220 */ /* 0x040fe20000400000 */
[C---:B------:R-:W-:Y:S01]  /*8420*/  FMUL R9, R38.reuse, R9 ;  /* 0x0000000926097220 */ /* 0x040fe20000400000 */
[----:B------:R-:W-:Y:S01]  /*8430*/  F2FP.F16.F32.PACK_AB R80, R5, R4 ;  /* 0x000000040550723e */ /* 0x000fe200000000ff */
[C---:B------:R-:W-:Y:S01]  /*8440*/  FMUL R10, R38.reuse, R10 ;  /* 0x0000000a260a7220 */ /* 0x040fe20000400000 */
[----:B------:R-:W-:Y:S01]  /*8450*/  F2FP.F16.F32.PACK_AB R81, R7, R6 ;  /* 0x000000060751723e */ /* 0x000fe200000000ff */
[C---:B------:R-:W-:Y:S01]  /*8460*/  FFMA R8, R41.reuse, R45, R8 ;  /* 0x0000002d29087223 */ /* 0x040fe20000000008 */
[C---:B------:R-:W-:Y:S01]  /*8470*/  FFMA R9, R41.reuse, R46, R9 ;  /* 0x0000002e29097223 */ /* 0x040fe20000000009 */
[----:B------:R-:W-:Y:S01]  /*8480*/  FFMA R10, R41, R47, R10 ;  /* 0x0000002f290a7223 */ /* 0x000fe2000000000a */
[C---:B------:R-:W-:Y:S01]  /*8490*/  FMUL R11, R38.reuse, R11 ;  /* 0x0000000b260b7220 */ /* 0x040fe20000400000 */
[C---:B------:R-:W-:Y:S01]  /*84a0*/  FMUL R0, R38.reuse, R12 ;  /* 0x0000000c26007220 */ /* 0x040fe20000400000 */
[C---:B------:R-:W-:Y:S01]  /*84b0*/  FMUL R2, R38.reuse, R13 ;  /* 0x0000000d26027220 */ /* 0x040fe20000400000 */
[----:B------:R-:W-:Y:S01]  /*84c0*/  F2FP.F16.F32.PACK_AB R82, R9, R8 ;  /* 0x000000080952723e */ /* 0x000fe200000000ff */
[C---:B------:R-:W-:Y:S01]  /*84d0*/  FFMA R11, R41.reuse, R48, R11 ;  /* 0x00000030290b7223 */ /* 0x040fe2000000000b */
[C---:B------:R-:W-:Y:S01]  /*84e0*/  FFMA R0, R41.reuse, R49, R0 ;  /* 0x0000003129007223 */ /* 0x040fe20000000000 */
[C---:B------:R-:W-:Y:S01]  /*84f0*/  FFMA R2, R41.reuse, R51, R2 ;  /* 0x0000003329027223 */ /* 0x040fe20000000002 */
[C---:B------:R-:W-:Y:S01]  /*8500*/  FMUL R3, R38.reuse, R14 ;  /* 0x0000000e26037220 */ /* 0x040fe20000400000 */
[C---:B------:R-:W-:Y:S01]  /*8510*/  FMUL R15, R38.reuse, R15 ;  /* 0x0000000f260f7220 */ /* 0x040fe20000400000 */
[C---:B------:R-:W-:Y:S01]  /*8520*/  FMUL R12, R38.reuse, R16 ;  /* 0x00000010260c7220 */ /* 0x040fe20000400000 */
[C---:B------:R-:W-:Y:S01]  /*8530*/  FMUL R13, R38.reuse, R17 ;  /* 0x00000011260d7220 */ /* 0x040fe20000400000 */
[C---:B------:R-:W-:Y:S01]  /*8540*/  FFMA R3, R41.reuse, R50, R3 ;  /* 0x0000003229037223 */ /* 0x040fe20000000003 */
[C---:B------:R-:W-:Y:S01]  /*8550*/  FMUL R14, R38.reuse, R18 ;  /* 0x00000012260e7220 */ /* 0x040fe20000400000 */
[----:B------:R-:W-:Y:S01]  /*8560*/  FFMA R15, R41, R52, R15 ;  /* 0x00000034290f7223 */ /* 0x000fe2000000000f */
[--C-:B------:R-:W-:Y:S02]  /*8570*/  HADD2.F32 R57, -RZ, R64.reuse.H0_H0 ;  /* 0x20000040ff397230 */ /* 0x100fe40000004100 */
[C---:B------:R-:W-:Y:S01]  /*8580*/  FMUL R19, R38.reuse, R19 ;  /* 0x0000001326137220 */ /* 0x040fe20000400000 */
[----:B------:R-:W-:Y:S01]  /*8590*/  F2FP.F16.F32.PACK_AB R83, R11, R10 ;  /* 0x0000000a0b53723e */ /* 0x000fe200000000ff */
[C---:B------:R-:W-:Y:S01]  /*85a0*/  FFMA R12, R41.reuse, R53, R12 ;  /* 0x00000035290c7223 */ /* 0x040fe2000000000c */
[----:B------:R-:W-:Y:S02]  /*85b0*/  HADD2.F32 R58, -RZ, R64.H1_H1 ;  /* 0x30000040ff3a7230 */ /* 0x000fe40000004100 */
[C---:B------:R-:W-:Y:S01]  /*85c0*/  FMUL R16, R38.reuse, R20 ;  /* 0x0000001426107220 */ /* 0x040fe20000400000 */
[C---:B------:R-:W-:Y:S01]  /*85d0*/  FFMA R13, R41.reuse, R54, R13 ;  /* 0x00000036290d7223 */ /* 0x040fe2000000000d */
[----:B------:R1:W-:Y:S01]  /*85e0*/  STS.128 [R99+UR4], R80 ;  /* 0x0000005063007988 */ /* 0x0003e20008000c04 */
[--C-:B------:R-:W-:Y:S02]  /*85f0*/  HADD2.F32 R59, -RZ, R65.reuse.H0_H0 ;  /* 0x20000041ff3b7230 */ /* 0x100fe40000004100 */
[C---:B------:R-:W-:Y:S01]  /*8600*/  FMUL R17, R38.reuse, R21 ;  /* 0x0000001526117220 */ /* 0x040fe20000400000 */
[C---:B------:R-:W-:Y:S01]  /*8610*/  FFMA R14, R41.reuse, R55, R14 ;  /* 0x00000037290e7223 */ /* 0x040fe2000000000e */
[----:B------:R-:W-:Y:S02]  /*8620*/  HADD2.F32 R60, -RZ, R65.H1_H1 ;  /* 0x30000041ff3c7230 */ /* 0x000fe40000004100 */
[C---:B------:R-:W-:Y:S01]  /*8630*/  FMUL R18, R38.reuse, R22 ;  /* 0x0000001626127220 */ /* 0x040fe20000400000 */
[C---:B------:R-:W-:Y:S01]  /*8640*/  FFMA R19, R41.reuse, R56, R19 ;  /* 0x0000003829137223 */ /* 0x040fe20000000013 */
        /* <DEDUP_REMOVED lines=13> */
[----:B------:R-:W-:Y:S01]  /*8720*/  FMUL R27, R38, R27 ;  /* 0x0000001b261b7220 */ /* 0x000fe20000400000 */
[----:B------:R-:W-:Y:S01]  /*8730*/  F2FP.F16.F32.PACK_AB R100, R2, R0 ;  /* 0x000000000264723e */ /* 0x000fe200000000ff */
[----:B------:R-:W-:Y:S01]  /*8740*/  FFMA R20, R41, R61, R20 ;  /* 0x0000003d29147223 */ /* 0x000fe20000000014 */
[----:B------:R-:W-:Y:S01]  /*8750*/  F2FP.F16.F32.PACK_AB R101, R15, R3 ;  /* 0x000000030f65723e */ /* 0x000fe200000000ff */
[----:B------:R-:W-:Y:S01]  /*8760*/  HADD2.F32 R66, -RZ, R72.H1_H1 ;  /* 0x30000048ff427230 */ /* 0x000fe20000004100 */
[----:B------:R-:W-:Y:S01]  /*8770*/  F2FP.F16.F32.PACK_AB R102, R13, R12 ;  /* 0x0000000c0d66723e */ /* 0x000fe200000000ff */
[C---:B------:R-:W-:Y:S01]  /*8780*/  FMUL R24, R38.reuse, R28 ;  /* 0x0000001c26187220 */ /* 0x040fe20000400000 */
[----:B------:R-:W-:Y:S01]  /*8790*/  F2FP.F16.F32.PACK_AB R103, R19, R14 ;  /* 0x0000000e1367723e */ /* 0x000fe200000000ff */
[C---:B------:R-:W-:Y:S01]  /*87a0*/  FFMA R21, R41.reuse, R62, R21 ;  /* 0x0000003e29157223 */ /* 0x040fe20000000015 */
[--C-:B------:R-:W-:Y:S02]  /*87b0*/  HADD2.F32 R67, -RZ, R73.reuse.H0_H0 ;  /* 0x20000049ff437230 */ /* 0x100fe40000004100 */
[C---:B------:R-:W-:Y:S01]  /*87c0*/  FMUL R25, R38.reuse, R29 ;  /* 0x0000001d26197220 */ /* 0x040fe20000400000 */
[C---:B------:R-:W-:Y:S01]  /*87d0*/  FFMA R22, R41.reuse, R63, R22 ;  /* 0x0000003f29167223 */ /* 0x040fe20000000016 */
[----:B------:R1:W-:Y:S01]  /*87e0*/  STS.128 [R121+0x10], R100 ;  /* 0x0000106479007388 */ /* 0x0003e20000000c00 */
        /* <DEDUP_REMOVED lines=40> */
[----:B------:R-:W-:Y:S01]  /*8a70*/  R2UR UR11, R105 ;  /* 0x00000000690b72ca */ /* 0x000fe200000e0000 */
[----:B------:R-:W-:Y:S01]  /*8a80*/  UIADD3 UR9, UPT, UPT, UR41, 0x20, URZ ;  /* 0x0000002029097890 */ /* 0x000fe2000fffe0ff */
[----:B------:R-:W-:Y:S01]  /*8a90*/  R2UR UR12, R106 ;  /* 0x000000006a0c72ca */ /* 0x000fe200000e0000 */
[----:B------:R-:W-:Y:S02]  /*8aa0*/  UIADD3 UR8, UPT, UPT, UR49, 0x200, UR4 ;  /* 0x0000020031087890 */ /* 0x000fe4000fffe004 */
[----:B--2---:R-:W-:Y:S04]  /*8ab0*/  UIADD3 UR6, UP0, UPT, UR14, 0x680, URZ ;  /* 0x000006800e067890 */ /* 0x004fe8000ff1e0ff */
[----:B------:R-:W-:Y:S09]  /*8ac0*/  UIADD3.X UR7, UPT, UPT, URZ, UR15, URZ, UP0, !UPT ;  /* 0x0000000fff077290 */ /* 0x000ff200087fe4ff */
[----:B------:R2:W-:Y:S02]  /*8ad0*/  UTMASTG.4D.IM2COL [UR8], [UR6] ;  /* 0x00000008060073b5 */ /* 0x0005e40008058000 */
[----:B--2---:R0:W-:Y:S02]  /*8ae0*/  UTMACMDFLUSH ;  /* 0x00000000000079b7 */ /* 0x0041e40000000000 */
.L_x_134:
[----:B------:R-:W-:Y:S05]  /*8af0*/  BSYNC.RECONVERGENT B0 ;  /* 0x0000000000007941 */ /* 0x000fea0003800200 */
.L_x_133:
[----:B------:R-:W-:Y:S01]  /*8b00*/  UIADD3 UR4, UPT, UPT, UR42, 0x1, URZ ;  /* 0x000000012a047890 */ /* 0x000fe2000fffe0ff */
[----:B------:R-:W-:Y:S03]  /*8b10*/  BSSY.RECONVERGENT B0, `(.L_x_135) ;  /* 0x0000008000007945 */ /* 0x000fe60003800200 */
[----:B------:R-:W-:Y:S04]  /*8b20*/  UISETP.NE.AND UP0, UPT, UR4, 0x3, UPT ;  /* 0x000000030400788c */ /* 0x000fe8000bf05270 */
[----:B------:R-:W-:Y:S02]  /*8b30*/  UISETP.EQ.XOR UP1, UPT, UR40, 0x3, !UP0 ;  /* 0x000000032800788c */ /* 0x000fe4000c722a70 */
[----:B------:R-:W-:Y:S02]  /*8b40*/  USEL UR50, UR4, URZ, UP0 ;  /* 0x000000ff04327287 */ /* 0x000fe40008000000 */
[----:B------:R-:W-:Y:S04]  /*8b50*/  USEL UR5, URZ, 0x1, !UP1 ;  /* 0x00000001ff057887 */ /* 0x000fe8000c800000 */
[----:B------:R-:W-:Y:S01]  /*8b60*/  ULOP3.LUT UR55, UR55, UR5, URZ, 0x3c, !UPT ;  /* 0x0000000537377292 */ /* 0x000fe2000f8e3cff */
[----:B------:R-:W-:Y:S11]  /*8b70*/  @P0 BRA `(.L_x_136) ;  /* 0x0000000000040947 */ /* 0x000ff60003800000 */
[----:B------:R-:W-:Y:S04]  /*8b80*/  DEPBAR.LE SB0, 0x1 ;  /* 0x000080400000791a */ /* 0x000fe80000000000 */
.L_x_136:
[----:B------:R-:W-:Y:S05]  /*8b90*/  BSYNC.RECONVERGENT B0 ;  /* 0x0000000000007941 */ /* 0x000fea0003800200 */
.L_x_135:
[----:B------:R-:W-:Y:S01]  /*8ba0*/  BAR.SYNC.DEFER_BLOCKING 0x1, 0x80 ;  /* 0x0042000000007b1d */ /* 0x000fe20000010000 */
[----:B------:R-:W-:Y:S01]  /*8bb0*/  UISETP.NE.AND UP0, UPT, UR54, -0x2, UPT ;  /* 0xfffffffe3600788c */ /* 0x000fe2000bf05270 */
[----:B------:R-:W-:Y:S08]  /*8bc0*/  IADD3 R0, PT, PT, R36, 0x1, RZ ;  /* 0x0000000124007810 */ /* 0x000ff00007ffe0ff */
[----:B------:R-:W-:Y:S05]  /*8bd0*/  BRA.U !UP0, `(.L_x_137) ;  /* 0x0000000108287547 */ /* 0x000fea000b800000 */
[----:B------:R-:W2:Y:S01]  /*8be0*/  S2R R2, SR_CgaCtaId ;  /* 0x0000000000027919 */ /* 0x000ea20000008800 */
[----:B------:R-:W-:Y:S01]  /*8bf0*/  ISETP.NE.AND P0, PT, R111, RZ, PT ;  /* 0x000000ff6f00720c */ /* 0x000fe20003f05270 */
[----:B------:R-:W-:Y:S01]  /*8c00*/  IMAD.U32 R3, RZ, RZ, UR51 ;  /* 0x00000033ff037e24 */ /* 0x000fe2000f8e00ff */
[----:B------:R-:W-:Y:S04]  /*8c10*/  UIADD3 UR4, UPT, UPT, UR51, 0x1, URZ ;  /* 0x0000000133047890 */ /* 0x000fe8000fffe0ff */
[----:B------:R-:W-:Y:S04]  /*8c20*/  UISETP.NE.AND UP0, UPT, UR4, 0x3, UPT ;  /* 0x000000030400788c */ /* 0x000fe8000bf05270 */
[----:B------:R-:W-:Y:S03]  /*8c30*/  USEL UR51, UR4, URZ, UP0 ;  /* 0x000000ff04337287 */ /* 0x000fe60008000000 */
[----:B------:R-:W-:Y:S05]  /*8c40*/  @P0 LEA R3, R3, UR49, 0x3 ;  /* 0x0000003103030c11 */ /* 0x000fea000f8e18ff */
[----:B------:R-:W-:Y:S05]  /*8c50*/  @P0 VIADD R3, R3, 0x158 ;  /* 0x0000015803030836 */ /* 0x000fea0000000000 */
[----:B--2---:R-:W-:Y:S04]  /*8c60*/  @P0 PRMT R2, R2, 0x654, R3 ;  /* 0x0000065402020816 */ /* 0x004fe80000000003 */
[----:B------:R2:W-:Y:S03]  /*8c70*/  @P0 SYNCS.ARRIVE.TRANS64.RED.A1T0 RZ, [R2+URZ], RZ ;  /* 0x000000ff02ff09a7 */ /* 0x0005e600081004ff */
.L_x_137:
[----:B------:R-:W-:Y:S01]  /*8c80*/  R2UR UR6, R110 ;  /* 0x000000006e0672ca */ /* 0x000fe200000e0000 */
[----:B------:R-:W-:Y:S01]  /*8c90*/  UIADD3 UR54, UPT, UPT, UR54, 0x2, URZ ;  /* 0x0000000236367890 */ /* 0x000fe2000fffe0ff */
[----:B------:R-:W-:Y:S02]  /*8ca0*/  R2UR UR5, R93 ;  /* 0x000000005d0572ca */ /* 0x000fe400000e0000 */
[----:B------:R-:W-:Y:S02]  /*8cb0*/  R2UR UR4, R94 ;  /* 0x000000005e0472ca */ /* 0x000fe400000e0000 */
[----:B------:R-:W-:Y:S02]  /*8cc0*/  R2UR UR53, R104 ;  /* 0x00000000683572ca */ /* 0x000fe400000e0000 */
[----:B------:R-:W-:Y:S02]  /*8cd0*/  ISETP.NE.AND P0, PT, R0, 0x2, PT ;  /* 0x000000020000780c */ /* 0x000fe40003f05270 */
[----:B------:R-:W-:Y:S02]  /*8ce0*/  LOP3.LUT R84, R84, 0x1, RZ, 0x3c, !PT ;  /* 0x0000000154547812 */ /* 0x000fe400078e3cff */
[----:B--2---:R-:W-:Y:S01]  /*8cf0*/  SEL R2, RZ, 0x1, P0 ;  /* 0x00000001ff027807 */ /* 0x004fe20000000000 */
[----:B------:R-:W-:Y:S01]  /*8d00*/  UISETP.NE.AND UP0, UPT, UR6, URZ, UPT ;  /* 0x000000ff0600728c */ /* 0x000fe2000bf05270 */
[----:B------:R-:W-:Y:S01]  /*8d10*/  SEL R36, R0, RZ, P0 ;  /* 0x000000ff00247207 */ /* 0x000fe20000000000 */
[----:B------:R-:W-:Y:S01]  /*8d20*/  UIADD3 UR28, UPT, UPT, UR36, UR5, URZ ;  /* 0x00000005241c7290 */ /* 0x000fe2000fffe0ff */
[----:B------:R-:W-:Y:S01]  /*8d30*/  LOP3.LUT R85, R85, R2, RZ, 0x3c, !PT ;  /* 0x0000000255557212 */ /* 0x000fe200078e3cff */
[----:B------:R-:W-:Y:S05]  /*8d40*/  UIADD3 UR52, UPT, UPT, UR37, UR4, URZ ;  /* 0x0000000425347290 */ /* 0x000fea000fffe0ff */
[----:B------:R-:W-:Y:S07]  /*8d50*/  BRA.U UP0, `(.L_x_138) ;  /* 0xffffffd500387547 */ /* 0x000fee000b83ffff */
[----:B------:R-:W-:-:S13]  /*8d60*/  R2UR UR4, R95 ;  /* 0x000000005f0472ca */ /* 0x000fda00000e0000 */
[----:B------:R-:W-:-:S09]  /*8d70*/  UISETP.NE.AND UP0, UPT, UR4, URZ, UPT ;  /* 0x000000ff0400728c */ /* 0x000fd2000bf05270 */
[----:B------:R-:W-:Y:S05]  /*8d80*/  BRA.U !UP0, `(.L_x_139) ;  /* 0x0000000108487547 */ /* 0x000fea000b800000 */
[----:B------:R-:W2:Y:S02]  /*8d90*/  LDCU.64 UR4, c[0x0][0x890] ;  /* 0x00011200ff0477ac */ /* 0x000ea40008000a00 */
[----:B--2---:R-:W-:-:S04]  /*8da0*/  UISETP.NE.U32.AND UP0, UPT, UR4, URZ, UPT ;  /* 0x000000ff0400728c */ /* 0x004fc8000bf05070 */
[----:B------:R-:W-:-:S09]  /*8db0*/  UISETP.NE.AND.EX UP0, UPT, UR5, URZ, UPT, UP0 ;  /* 0x000000ff0500728c */ /* 0x000fd2000bf05300 */
[----:B------:R-:W-:Y:S05]  /*8dc0*/  BRA.U UP0, `(.L_x_140) ;  /* 0x00000001000c7547 */ /* 0x000fea000b800000 */
[----:B------:R-:W-:-:S13]  /*8dd0*/  FSETP.NEU.AND P0, PT, R41, RZ, PT ;  /* 0x000000ff2900720b */ /* 0x000fda0003f0d000 */
[----:B------:R-:W-:Y:S05]  /*8de0*/  @!P0 EXIT ;  /* 0x000000000000894d */ /* 0x000fea0003800000 */
[----:B------:R-:W-:Y:S05]  /*8df0*/  BRA `(.L_x_139) ;  /* 0x00000000002c7947 */ /* 0x000fea0003800000 */
.L_x_140:
[----:B------:R-:W-:Y:S01]  /*8e00*/  ISETP.NE.AND P0, PT, R109, RZ, PT ;  /* 0x000000ff6d00720c */ /* 0x000fe20003f05270 */
[----:B------:R-:W-:-:S12]  /*8e10*/  BSSY.RECONVERGENT B0, `(.L_x_139) ;  /* 0x0000009000007945 */ /* 0x000fd80003800200 */
[----:B------:R-:W-:Y:S05]  /*8e20*/  @P0 BRA `(.L_x_141) ;  /* 0x0000000000140947 */ /* 0x000fea0003800000 */
[----:B------:R-:W2:Y:S02]  /*8e30*/  LDCU.64 UR4, c[0x0][0x888] ;  /* 0x00011100ff0477ac */ /* 0x000ea40008000a00 */
[----:B--2---:R-:W-:-:S04]  /*8e40*/  ISETP.NE.U32.AND P0, PT, RZ, UR4, PT ;  /* 0x00000004ff007c0c */ /* 0x004fc8000bf05070 */
[----:B------:R-:W-:-:S13]  /*8e50*/  ISETP.NE.AND.EX P0, PT, RZ, UR5, PT, P0 ;  /* 0x00000005ff007c0c */ /* 0x000fda000bf05300 */
[----:B------:R-:W-:Y:S05]  /*8e60*/  @!P0 EXIT ;  /* 0x000000000000894d */ /* 0x000fea0003800000 */
[----:B------:R-:W-:Y:S05]  /*8e70*/  BRA `(.L_x_142) ;  /* 0x0000000000087947 */ /* 0x000fea0003800000 */
.L_x_141:
[----:B------:R-:W-:-:S13]  /*8e80*/  FSETP.NEU.AND P0, PT, R41, RZ, PT ;  /* 0x000000ff2900720b */ /* 0x000fda0003f0d000 */
[----:B------:R-:W-:Y:S05]  /*8e90*/  @!P0 EXIT ;  /* 0x000000000000894d */ /* 0x000fea0003800000 */
.L_x_142:
[----:B------:R-:W-:Y:S05]  /*8ea0*/  BSYNC.RECONVERGENT B0 ;  /* 0x0000000000007941 */ /* 0x000fea0003800200 */
.L_x_139:
[----:B------:R-:W2:Y:S01]  /*8eb0*/  S2UR UR5, SR_CgaCtaId ;  /* 0x00000000000579c3 */ /* 0x000ea20000008800 */
[----:B------:R-:W-:Y:S01]  /*8ec0*/  ULEA UR4, UR51, UR49, 0x3 ;  /* 0x0000003133047291 */ /* 0x000fe2000f8e18ff */
[----:B------:R-:W-:-:S04]  /*8ed0*/  DEPBAR.LE SB0, 0x0 ;  /* 0x000080000000791a */ /* 0x000fc80000000000 */
[----:B------:R-:W-:-:S04]  /*8ee0*/  UIADD3 UR4, UPT, UPT, UR4, 0x158, URZ ;  /* 0x0000015804047890 */ /* 0x000fc8000fffe0ff */
[----:B--2---:R-:W-:-:S09]  /*8ef0*/  UPRMT UR4, UR5, 0x654, UR4 ;  /* 0x0000065405047896 */ /* 0x004fd20008000004 */
[----:B------:R-:W-:Y:S01]  /*8f00*/  SYNCS.ARRIVE.TRANS64.RED.A1T0 RZ, [UR4], RZ ;  /* 0x000000ffffff79a7 */ /* 0x000fe20008100404 */
[----:B------:R-:W-:Y:S05]  /*8f10*/  EXIT ;  /* 0x000000000000794d */ /* 0x000fea0003800000 */
.L_x_25:
[----:B------:R-:W-:Y:S07]  /*8f20*/  MOV R0, UR17 ;  /* 0x0000001100007c02 */ /* 0x000fee0008000f00 */
.L_x_143:
[----:B-1----:R1:W2:Y:S02]  /*8f30*/  SYNCS.PHASECHK.TRANS64.TRYWAIT P0, [R0+URZ+0xa0], R5 ;  /* 0x0000a005000075a7 */ /* 0x0022a400080011ff */
[----:B--2---:R-:W-:Y:S05]  /*8f40*/  @!P0 NANOSLEEP.SYNCS 0x989680 ;  /* 0x009896800000895d */ /* 0x004fea0003900000 */
[----:B------:R-:W2:Y:S02]  /*8f50*/  @!P0 SYNCS.PHASECHK.TRANS64 P0, [R0+URZ+0xa0], R5 ;  /* 0x0000a005000085a7 */ /* 0x000ea400080010ff */
[----:B--2---:R-:W-:Y:S05]  /*8f60*/  @!P0 BRA `(.L_x_143) ;  /* 0xfffffffc00f08947 */ /* 0x004fea000383ffff */
[----:B------:R-:W-:Y:S05]  /*8f70*/  BRA `(.L_x_24) ;  /* 0xffffff8c00647947 */ /* 0x000fea000383ffff */
.L_x_32:
[----:B------:R-:W-:Y:S07]  /*8f80*/  MOV R0, UR17 ;  /* 0x0000001100007c02 */ /* 0x000fee0008000f00 */
.L_x_144:
[----:B-1----:R1:W2:Y:S02]  /*8f90*/  SYNCS.PHASECHK.TRANS64.TRYWAIT P0, [R0+URZ+0xa0], R5 ;  /* 0x0000a005000075a7 */ /* 0x0022a400080011ff */
[----:B--2---:R-:W-:Y:S05]  /*8fa0*/  @!P0 NANOSLEEP.SYNCS 0x989680 ;  /* 0x009896800000895d */ /* 0x004fea0003900000 */
[----:B------:R-:W2:Y:S02]  /*8fb0*/  @!P0 SYNCS.PHASECHK.TRANS64 P0, [R0+URZ+0xa0], R5 ;  /* 0x0000a005000085a7 */ /* 0x000ea400080010ff */
[----:B--2---:R-:W-:Y:S05]  /*8fc0*/  @!P0 BRA `(.L_x_144) ;  /* 0xfffffffc00f08947 */ /* 0x004fea000383ffff */
[----:B------:R-:W-:Y:S05]  /*8fd0*/  BRA `(.L_x_31) ;  /* 0xffffff9000c07947 */ /* 0x000fea000383ffff */
.L_x_37:
[----:B------:R-:W-:-:S07]  /*8fe0*/  MOV R0, UR25 ;  /* 0x0000001900007c02 */ /* 0x000fce0008000f00 */
.L_x_145:
[----:B-1----:R1:W2:Y:S02]  /*8ff0*/  SYNCS.PHASECHK.TRANS64.TRYWAIT P0, [R0+URZ+0x180], R3 ;  /* 0x00018003000075a7 */ /* 0x0022a400080011ff */
[----:B--2---:R-:W-:Y:S05]  /*9000*/  @!P0 NANOSLEEP.SYNCS 0x989680 ;  /* 0x009896800000895d */ /* 0x004fea0003900000 */
[----:B------:R-:W2:Y:S02]  /*9010*/  @!P0 SYNCS.PHASECHK.TRANS64 P0, [R0+URZ+0x180], R3 ;  /* 0x00018003000085a7 */ /* 0x000ea400080010ff */
[----:B--2---:R-:W-:Y:S05]  /*9020*/  @!P0 BRA `(.L_x_145) ;  /* 0xfffffffc00f08947 */ /* 0x004fea000383ffff */
[----:B------:R-:W-:Y:S05]  /*9030*/  BRA `(.L_x_146) ;  /* 0xffffff94008c7947 */ /* 0x000fea000383ffff */
.L_x_41:
[----:B------:R-:W-:-:S07]  /*9040*/  MOV R0, UR4 ;  /* 0x0000000400007c02 */ /* 0x000fce0008000f00 */
.L_x_147:
[----:B-1----:R1:W2:Y:S02]  /*9050*/  SYNCS.PHASECHK.TRANS64.TRYWAIT P0, [R0+URZ], R3 ;  /* 0x00000003000075a7 */ /* 0x0022a400080011ff */
[----:B--2---:R-:W-:Y:S05]  /*9060*/  @!P0 NANOSLEEP.SYNCS 0x989680 ;  /* 0x009896800000895d */ /* 0x004fea0003900000 */
[----:B------:R-:W2:Y:S02]  /*9070*/  @!P0 SYNCS.PHASECHK.TRANS64 P0, [R0+URZ], R3 ;  /* 0x00000003000085a7 */ /* 0x000ea400080010ff */
[----:B--2---:R-:W-:Y:S05]  /*9080*/  @!P0 BRA `(.L_x_147) ;  /* 0xfffffffc00f08947 */ /* 0x004fea000383ffff */
[----:B------:R-:W-:Y:S05]  /*9090*/  BRA `(.L_x_148) ;  /* 0xffffff9c00247947 */ /* 0x000fea000383ffff */
.L_x_42:
[----:B------:R-:W-:-:S07]  /*90a0*/  MOV R0, UR5 ;  /* 0x0000000500007c02 */ /* 0x000fce0008000f00 */
.L_x_149:
[----:B-1----:R1:W2:Y:S02]  /*90b0*/  SYNCS.PHASECHK.TRANS64.TRYWAIT P0, [R0+URZ], R3 ;  /* 0x00000003000075a7 */ /* 0x0022a400080011ff */
[----:B--2---:R-:W-:Y:S05]  /*90c0*/  @!P0 NANOSLEEP.SYNCS 0x989680 ;  /* 0x009896800000895d */ /* 0x004fea0003900000 */
[----:B------:R-:W2:Y:S02]  /*90d0*/  @!P0 SYNCS.PHASECHK.TRANS64 P0, [R0+URZ], R3 ;  /* 0x00000003000085a7 */ /* 0x000ea400080010ff */
[----:B--2---:R-:W-:Y:S05]  /*90e0*/  @!P0 BRA `(.L_x_149) ;  /* 0xfffffffc00f08947 */ /* 0x004fea000383ffff */
[----:B------:R-:W-:Y:S05]  /*90f0*/  BRA `(.L_x_150) ;  /* 0xffffff9c00347947 */ /* 0x000fea000383ffff */
.L_x_43:
[----:B------:R-:W-:-:S07]  /*9100*/  MOV R0, UR5 ;  /* 0x0000000500007c02 */ /* 0x000fce0008000f00 */
.L_x_151:
[----:B-1----:R1:W2:Y:S02]  /*9110*/  SYNCS.PHASECHK.TRANS64.TRYWAIT P0, [R0+URZ], R3 ;  /* 0x00000003000075a7 */ /* 0x0022a400080011ff */
[----:B--2---:R-:W-:Y:S05]  /*9120*/  @!P0 NANOSLEEP.SYNCS 0x989680 ;  /* 0x009896800000895d */ /* 0x004fea0003900000 */
[----:B------:R-:W2:Y:S02]  /*9130*/  @!P0 SYNCS.PHASECHK.TRANS64 P0, [R0+URZ], R3 ;  /* 0x00000003000085a7 */ /* 0x000ea400080010ff */
[----:B--2---:R-:W-:Y:S05]  /*9140*/  @!P0 BRA `(.L_x_151) ;  /* 0xfffffffc00f08947 */ /* 0x004fea000383ffff */
[----:B------:R-:W-:Y:S05]  /*9150*/  BRA `(.L_x_152) ;  /* 0xffffff9c00447947 */ /* 0x000fea000383ffff */
.L_x_44:
[----:B------:R-:W-:-:S07]  /*9160*/  MOV R0, UR5 ;  /* 0x0000000500007c02 */ /* 0x000fce0008000f00 */
.L_x_153:
[----:B-1----:R1:W2:Y:S02]  /*9170*/  SYNCS.PHASECHK.TRANS64.TRYWAIT P0, [R0+URZ], R3 ;  /* 0x00000003000075a7 */ /* 0x0022a400080011ff */
[----:B--2---:R-:W-:Y:S05]  /*9180*/  @!P0 NANOSLEEP.SYNCS 0x989680 ;  /* 0x009896800000895d */ /* 0x004fea0003900000 */
[----:B------:R-:W2:Y:S02]  /*9190*/  @!P0 SYNCS.PHASECHK.TRANS64 P0, [R0+URZ], R3 ;  /* 0x00000003000085a7 */ /* 0x000ea400080010ff */
[----:B--2---:R-:W-:Y:S05]  /*91a0*/  @!P0 BRA `(.L_x_153) ;  /* 0xfffffffc00f08947 */ /* 0x004fea000383ffff */
[----:B------:R-:W-:Y:S05]  /*91b0*/  BRA `(.L_x_154) ;  /* 0xffffff9c00547947 */ /* 0x000fea000383ffff */
.L_x_45:
[----:B------:R-:W-:-:S07]  /*91c0*/  MOV R0, UR5 ;  /* 0x0000000500007c02 */ /* 0x000fce0008000f00 */
.L_x_155:
[----:B-1----:R1:W2:Y:S02]  /*91d0*/  SYNCS.PHASECHK.TRANS64.TRYWAIT P0, [R0+URZ], R3 ;  /* 0x00000003000075a7 */ /* 0x0022a400080011ff */
[----:B--2---:R-:W-:Y:S05]  /*91e0*/  @!P0 NANOSLEEP.SYNCS 0x989680 ;  /* 0x009896800000895d */ /* 0x004fea0003900000 */
[----:B------:R-:W2:Y:S02]  /*91f0*/  @!P0 SYNCS.PHASECHK.TRANS64 P0, [R0+URZ], R3 ;  /* 0x00000003000085a7 */ /* 0x000ea400080010ff */
[----:B--2---:R-:W-:Y:S05]  /*9200*/  @!P0 BRA `(.L_x_155) ;  /* 0xfffffffc00f08947 */ /* 0x004fea000383ffff */
[----:B------:R-:W-:Y:S05]  /*9210*/  BRA `(.L_x_156) ;  /* 0xffffff9c00647947 */ /* 0x000fea000383ffff */
.L_x_46:
[----:B------:R-:W-:-:S07]  /*9220*/  MOV R0, UR5 ;  /* 0x0000000500007c02 */ /* 0x000fce0008000f00 */
.L_x_157:
[----:B-1----:R1:W2:Y:S02]  /*9230*/  SYNCS.PHASECHK.TRANS64.TRYWAIT P0, [R0+URZ], R3 ;  /* 0x00000003000075a7 */ /* 0x0022a400080011ff */
[----:B--2---:R-:W-:Y:S05]  /*9240*/  @!P0 NANOSLEEP.SYNCS 0x989680 ;  /* 0x009896800000895d */ /* 0x004fea0003900000 */
[----:B------:R-:W2:Y:S02]  /*9250*/  @!P0 SYNCS.PHASECHK.TRANS64 P0, [R0+URZ], R3 ;  /* 0x00000003000085a7 */ /* 0x000ea400080010ff */
[----:B--2---:R-:W-:Y:S05]  /*9260*/  @!P0 BRA `(.L_x_157) ;  /* 0xfffffffc00f08947 */ /* 0x004fea000383ffff */
[----:B------:R-:W-:Y:S05]  /*9270*/  BRA `(.L_x_158) ;  /* 0xffffff9c00747947 */ /* 0x000fea000383ffff */
.L_x_47:
[----:B------:R-:W-:-:S07]  /*9280*/  MOV R0, UR5 ;  /* 0x0000000500007c02 */ /* 0x000fce0008000f00 */
.L_x_159:
[----:B-1----:R1:W2:Y:S02]  /*9290*/  SYNCS.PHASECHK.TRANS64.TRYWAIT P0, [R0+URZ], R3 ;  /* 0x00000003000075a7 */ /* 0x0022a400080011ff */
[----:B--2---:R-:W-:Y:S05]  /*92a0*/  @!P0 NANOSLEEP.SYNCS 0x989680 ;  /* 0x009896800000895d */ /* 0x004fea0003900000 */
[----:B------:R-:W2:Y:S02]  /*92b0*/  @!P0 SYNCS.PHASECHK.TRANS64 P0, [R0+URZ], R3 ;  /* 0x00000003000085a7 */ /* 0x000ea400080010ff */
[----:B--2---:R-:W-:Y:S05]  /*92c0*/  @!P0 BRA `(.L_x_159) ;  /* 0xfffffffc00f08947 */ /* 0x004fea000383ffff */
[----:B------:R-:W-:Y:S05]  /*92d0*/  BRA `(.L_x_160) ;  /* 0xffffff9c00847947 */ /* 0x000fea000383ffff */
.L_x_48:
[----:B------:R-:W-:-:S07]  /*92e0*/  MOV R0, UR5 ;  /* 0x0000000500007c02 */ /* 0x000fce0008000f00 */
.L_x_161:
[----:B-1----:R1:W2:Y:S02]  /*92f0*/  SYNCS.PHASECHK.TRANS64.TRYWAIT P0, [R0+URZ], R3 ;  /* 0x00000003000075a7 */ /* 0x0022a400080011ff */
[----:B--2---:R-:W-:Y:S05]  /*9300*/  @!P0 NANOSLEEP.SYNCS 0x989680 ;  /* 0x009896800000895d */ /* 0x004fea0003900000 */
[----:B------:R-:W2:Y:S02]  /*9310*/  @!P0 SYNCS.PHASECHK.TRANS64 P0, [R0+URZ], R3 ;  /* 0x00000003000085a7 */ /* 0x000ea400080010ff */
[----:B--2---:R-:W-:Y:S05]  /*9320*/  @!P0 BRA `(.L_x_161) ;  /* 0xfffffffc00f08947 */ /* 0x004fea000383ffff */
[----:B------:R-:W-:Y:S05]  /*9330*/  BRA `(.L_x_162) ;  /* 0xffffff9c00947947 */ /* 0x000fea000383ffff */
.L_x_49:
[----:B------:R-:W-:-:S07]  /*9340*/  MOV R0, UR5 ;  /* 0x0000000500007c02 */ /* 0x000fce0008000f00 */
.L_x_163:
[----:B-1----:R1:W2:Y:S02]  /*9350*/  SYNCS.PHASECHK.TRANS64.TRYWAIT P0, [R0+URZ], R3 ;  /* 0x00000003000075a7 */ /* 0x0022a400080011ff */
[----:B--2---:R-:W-:Y:S05]  /*9360*/  @!P0 NANOSLEEP.SYNCS 0x989680 ;  /* 0x009896800000895d */ /* 0x004fea0003900000 */
[----:B------:R-:W2:Y:S02]  /*9370*/  @!P0 SYNCS.PHASECHK.TRANS64 P0, [R0+URZ], R3 ;  /* 0x00000003000085a7 */ /* 0x000ea400080010ff */
[----:B--2---:R-:W-:Y:S05]  /*9380*/  @!P0 BRA `(.L_x_163) ;  /* 0xfffffffc00f08947 */ /* 0x004fea000383ffff */
[----:B------:R-:W-:Y:S05]  /*9390*/  BRA `(.L_x_164) ;  /* 0xffffff9c00a47947 */ /* 0x000fea000383ffff */
.L_x_50:
[----:B------:R-:W-:-:S07]  /*93a0*/  MOV R0, UR5 ;  /* 0x0000000500007c02 */ /* 0x000fce0008000f00 */
.L_x_165:
[----:B-1----:R1:W2:Y:S02]  /*93b0*/  SYNCS.PHASECHK.TRANS64.TRYWAIT P0, [R0+URZ], R3 ;  /* 0x00000003000075a7 */ /* 0x0022a400080011ff */
[----:B--2---:R-:W-:Y:S05]  /*93c0*/  @!P0 NANOSLEEP.SYNCS 0x989680 ;  /* 0x009896800000895d */ /* 0x004fea0003900000 */
[----:B------:R-:W2:Y:S02]  /*93d0*/  @!P0 SYNCS.PHASECHK.TRANS64 P0, [R0+URZ], R3 ;  /* 0x00000003000085a7 */ /* 0x000ea400080010ff */
[----:B--2---:R-:W-:Y:S05]  /*93e0*/  @!P0 BRA `(.L_x_165) ;  /* 0xfffffffc00f08947 */ /* 0x004fea000383ffff */
[----:B------:R-:W-:Y:S05]  /*93f0*/  BRA `(.L_x_166) ;  /* 0xffffff9c00b47947 */ /* 0x000fea000383ffff */
.L_x_51:
[----:B------:R-:W-:-:S07]  /*9400*/  MOV R0, UR5 ;  /* 0x0000000500007c02 */ /* 0x000fce0008000f00 */
.L_x_167:
[----:B-1----:R1:W2:Y:S02]  /*9410*/  SYNCS.PHASECHK.TRANS64.TRYWAIT P0, [R0+URZ], R3 ;  /* 0x00000003000075a7 */ /* 0x0022a400080011ff */
[----:B--2---:R-:W-:Y:S05]  /*9420*/  @!P0 NANOSLEEP.SYNCS 0x989680 ;  /* 0x009896800000895d */ /* 0x004fea0003900000 */
[----:B------:R-:W2:Y:S02]  /*9430*/  @!P0 SYNCS.PHASECHK.TRANS64 P0, [R0+URZ], R3 ;  /* 0x00000003000085a7 */ /* 0x000ea400080010ff */
[----:B--2---:R-:W-:Y:S05]  /*9440*/  @!P0 BRA `(.L_x_167) ;  /* 0xfffffffc00f08947 */ /* 0x004fea000383ffff */
[----:B------:R-:W-:Y:S05]  /*9450*/  BRA `(.L_x_168) ;  /* 0xffffff9c00c47947 */ /* 0x000fea000383ffff */
.L_x_52:
[----:B------:R-:W-:-:S07]  /*9460*/  MOV R0, UR5 ;  /* 0x0000000500007c02 */ /* 0x000fce0008000f00 */
.L_x_169:
[----:B-1----:R1:W2:Y:S02]  /*9470*/  SYNCS.PHASECHK.TRANS64.TRYWAIT P0, [R0+URZ], R3 ;  /* 0x00000003000075a7 */ /* 0x0022a400080011ff */
[----:B--2---:R-:W-:Y:S05]  /*9480*/  @!P0 NANOSLEEP.SYNCS 0x989680 ;  /* 0x009896800000895d */ /* 0x004fea0003900000 */
[----:B------:R-:W2:Y:S02]  /*9490*/  @!P0 SYNCS.PHASECHK.TRANS64 P0, [R0+URZ], R3 ;  /* 0x00000003000085a7 */ /* 0x000ea400080010ff */
[----:B--2---:R-:W-:Y:S05]  /*94a0*/  @!P0 BRA `(.L_x_169) ;  /* 0xfffffffc00f08947 */ /* 0x004fea000383ffff */
[----:B------:R-:W-:Y:S05]  /*94b0*/  BRA `(.L_x_170) ;  /* 0xffffff9c00d47947 */ /* 0x000fea000383ffff */
.L_x_53:
[----:B------:R-:W-:-:S07]  /*94c0*/  MOV R0, UR5 ;  /* 0x0000000500007c02 */ /* 0x000fce0008000f00 */
.L_x_171:
[----:B-1----:R1:W2:Y:S02]  /*94d0*/  SYNCS.PHASECHK.TRANS64.TRYWAIT P0, [R0+URZ], R3 ;  /* 0x00000003000075a7 */ /* 0x0022a400080011ff */
[----:B--2---:R-:W-:Y:S05]  /*94e0*/  @!P0 NANOSLEEP.SYNCS 0x989680 ;  /* 0x009896800000895d */ /* 0x004fea0003900000 */
[----:B------:R-:W2:Y:S02]  /*94f0*/  @!P0 SYNCS.PHASECHK.TRANS64 P0, [R0+URZ], R3 ;  /* 0x00000003000085a7 */ /* 0x000ea400080010ff */
[----:B--2---:R-:W-:Y:S05]  /*9500*/  @!P0 BRA `(.L_x_171) ;  /* 0xfffffffc00f08947 */ /* 0x004fea000383ffff */
[----:B------:R-:W-:Y:S05]  /*9510*/  BRA `(.L_x_172) ;  /* 0xffffff9c00e47947 */ /* 0x000fea000383ffff */
.L_x_54:
[----:B------:R-:W-:-:S07]  /*9520*/  MOV R0, UR5 ;  /* 0x0000000500007c02 */ /* 0x000fce0008000f00 */
.L_x_173:
[----:B-1----:R1:W2:Y:S02]  /*9530*/  SYNCS.PHASECHK.TRANS64.TRYWAIT P0, [R0+URZ], R3 ;  /* 0x00000003000075a7 */ /* 0x0022a400080011ff */
[----:B--2---:R-:W-:Y:S05]  /*9540*/  @!P0 NANOSLEEP.SYNCS 0x989680 ;  /* 0x009896800000895d */ /* 0x004fea0003900000 */
[----:B------:R-:W2:Y:S02]  /*9550*/  @!P0 SYNCS.PHASECHK.TRANS64 P0, [R0+URZ], R3 ;  /* 0x00000003000085a7 */ /* 0x000ea400080010ff */
[----:B--2---:R-:W-:Y:S05]  /*9560*/  @!P0 BRA `(.L_x_173) ;  /* 0xfffffffc00f08947 */ /* 0x004fea000383ffff */
[----:B------:R-:W-:Y:S05]  /*9570*/  BRA `(.L_x_174) ;  /* 0xffffff9c00f47947 */ /* 0x000fea000383ffff */
.L_x_55:
[----:B------:R-:W-:-:S07]  /*9580*/  MOV R0, UR5 ;  /* 0x0000000500007c02 */ /* 0x000fce0008000f00 */
.L_x_175:
[----:B-1----:R1:W2:Y:S02]  /*9590*/  SYNCS.PHASECHK.TRANS64.TRYWAIT P0, [R0+URZ], R3 ;  /* 0x00000003000075a7 */ /* 0x0022a400080011ff */
[----:B--2---:R-:W-:Y:S05]  /*95a0*/  @!P0 NANOSLEEP.SYNCS 0x989680 ;  /* 0x009896800000895d */ /* 0x004fea0003900000 */
[----:B------:R-:W2:Y:S02]  /*95b0*/  @!P0 SYNCS.PHASECHK.TRANS64 P0, [R0+URZ], R3 ;  /* 0x00000003000085a7 */ /* 0x000ea400080010ff */
[----:B--2---:R-:W-:Y:S05]  /*95c0*/  @!P0 BRA `(.L_x_175) ;  /* 0xfffffffc00f08947 */ /* 0x004fea000383ffff */
[----:B------:R-:W-:Y:S05]  /*95d0*/  BRA `(.L_x_176) ;  /* 0xffffffa000047947 */ /* 0x000fea000383ffff */
.L_x_56:
[----:B------:R-:W-:-:S07]  /*95e0*/  MOV R0, UR5 ;  /* 0x0000000500007c02 */ /* 0x000fce0008000f00 */
.L_x_177:
[----:B-1----:R1:W2:Y:S02]  /*95f0*/  SYNCS.PHASECHK.TRANS64.TRYWAIT P0, [R0+URZ], R3 ;  /* 0x00000003000075a7 */ /* 0x0022a400080011ff */
[----:B--2---:R-:W-:Y:S05]  /*9600*/  @!P0 NANOSLEEP.SYNCS 0x989680 ;  /* 0x009896800000895d */ /* 0x004fea0003900000 */
[----:B------:R-:W2:Y:S02]  /*9610*/  @!P0 SYNCS.PHASECHK.TRANS64 P0, [R0+URZ], R3 ;  /* 0x00000003000085a7 */ /* 0x000ea400080010ff */
[----:B--2---:R-:W-:Y:S05]  /*9620*/  @!P0 BRA `(.L_x_177) ;  /* 0xfffffffc00f08947 */ /* 0x004fea000383ffff */
[----:B------:R-:W-:Y:S05]  /*9630*/  BRA `(.L_x_178) ;  /* 0xffffffa000147947 */ /* 0x000fea000383ffff */
.L_x_57:
[----:B------:R-:W-:-:S07]  /*9640*/  MOV R0, UR5 ;  /* 0x0000000500007c02 */ /* 0x000fce0008000f00 */
.L_x_179:
[----:B-1----:R1:W2:Y:S02]  /*9650*/  SYNCS.PHASECHK.TRANS64.TRYWAIT P0, [R0+URZ], R3 ;  /* 0x00000003000075a7 */ /* 0x0022a400080011ff */
[----:B--2---:R-:W-:Y:S05]  /*9660*/  @!P0 NANOSLEEP.SYNCS 0x989680 ;  /* 0x009896800000895d */ /* 0x004fea0003900000 */
[----:B------:R-:W2:Y:S02]  /*9670*/  @!P0 SYNCS.PHASECHK.TRANS64 P0, [R0+URZ], R3 ;  /* 0x00000003000085a7 */ /* 0x000ea400080010ff */
[----:B--2---:R-:W-:Y:S05]  /*9680*/  @!P0 BRA `(.L_x_179) ;  /* 0xfffffffc00f08947 */ /* 0x004fea000383ffff */
[----:B------:R-:W-:Y:S05]  /*9690*/  BRA `(.L_x_180) ;  /* 0xffffffa000247947 */ /* 0x000fea000383ffff */
.L_x_58:
[----:B------:R-:W-:-:S07]  /*96a0*/  MOV R0, UR5 ;  /* 0x0000000500007c02 */ /* 0x000fce0008000f00 */
.L_x_181:
[----:B-1----:R1:W2:Y:S02]  /*96b0*/  SYNCS.PHASECHK.TRANS64.TRYWAIT P0, [R0+URZ], R3 ;  /* 0x00000003000075a7 */ /* 0x0022a400080011ff */
[----:B--2---:R-:W-:Y:S05]  /*96c0*/  @!P0 NANOSLEEP.SYNCS 0x989680 ;  /* 0x009896800000895d */ /* 0x004fea0003900000 */
[----:B------:R-:W2:Y:S02]  /*96d0*/  @!P0 SYNCS.PHASECHK.TRANS64 P0, [R0+URZ], R3 ;  /* 0x00000003000085a7 */ /* 0x000ea400080010ff */
[----:B--2---:R-:W-:Y:S05]  /*96e0*/  @!P0 BRA `(.L_x_181) ;  /* 0xfffffffc00f08947 */ /* 0x004fea000383ffff */
[----:B------:R-:W-:Y:S05]  /*96f0*/  BRA `(.L_x_182) ;  /* 0xffffffa000347947 */ /* 0x000fea000383ffff */
.L_x_59:
[----:B------:R-:W-:-:S07]  /*9700*/  MOV R0, UR5 ;  /* 0x0000000500007c02 */ /* 0x000fce0008000f00 */
.L_x_183:
[----:B-1----:R1:W2:Y:S02]  /*9710*/  SYNCS.PHASECHK.TRANS64.TRYWAIT P0, [R0+URZ], R3 ;  /* 0x00000003000075a7 */ /* 0x0022a400080011ff */
[----:B--2---:R-:W-:Y:S05]  /*9720*/  @!P0 NANOSLEEP.SYNCS 0x989680 ;  /* 0x009896800000895d */ /* 0x004fea0003900000 */
[----:B------:R-:W2:Y:S02]  /*9730*/  @!P0 SYNCS.PHASECHK.TRANS64 P0, [R0+URZ], R3 ;  /* 0x00000003000085a7 */ /* 0x000ea400080010ff */
[----:B--2---:R-:W-:Y:S05]  /*9740*/  @!P0 BRA `(.L_x_183) ;  /* 0xfffffffc00f08947 */ /* 0x004fea000383ffff */
[----:B------:R-:W-:Y:S05]  /*9750*/  BRA `(.L_x_184) ;  /* 0xffffffa000447947 */ /* 0x000fea000383ffff */
.L_x_62:
[----:B------:R-:W-:-:S07]  /*9760*/  MOV R4, UR4 ;  /* 0x0000000400047c02 */ /* 0x000fce0008000f00 */
.L_x_185:
[----:B--2---:R2:W3:Y:S02]  /*9770*/  SYNCS.PHASECHK.TRANS64.TRYWAIT P1, [R4+URZ+0x188], R7 ;  /* 0x00018807040075a7 */ /* 0x0044e400080211ff */
[----:B---3--:R-:W-:Y:S05]  /*9780*/  @!P1 NANOSLEEP.SYNCS 0x989680 ;  /* 0x009896800000995d */ /* 0x008fea0003900000 */
[----:B------:R-:W3:Y:S02]  /*9790*/  @!P1 SYNCS.PHASECHK.TRANS64 P1, [R4+URZ+0x188], R7 ;  /* 0x00018807040095a7 */ /* 0x000ee400080210ff */
[----:B---3--:R-:W-:Y:S05]  /*97a0*/  @!P1 BRA `(.L_x_185) ;  /* 0xfffffffc00f09947 */ /* 0x008fea000383ffff */
[----:B------:R-:W-:Y:S05]  /*97b0*/  BRA `(.L_x_186) ;  /* 0xffffffa000b47947 */ /* 0x000fea000383ffff */
.L_x_63:
[----:B--2---:R-:W-:-:S07]  /*97c0*/  MOV R4, UR4 ;  /* 0x0000000400047c02 */ /* 0x004fce0008000f00 */
.L_x_187:
[----:B--2---:R2:W3:Y:S02]  /*97d0*/  SYNCS.PHASECHK.TRANS64.TRYWAIT P1, [R4+URZ+0x180], R5 ;  /* 0x00018005040075a7 */ /* 0x0044e400080211ff */
[----:B---3--:R-:W-:Y:S05]  /*97e0*/  @!P1 NANOSLEEP.SYNCS 0x989680 ;  /* 0x009896800000995d */ /* 0x008fea0003900000 */
[----:B------:R-:W3:Y:S02]  /*97f0*/  @!P1 SYNCS.PHASECHK.TRANS64 P1, [R4+URZ+0x180], R5 ;  /* 0x00018005040095a7 */ /* 0x000ee400080210ff */
[----:B---3--:R-:W-:Y:S05]  /*9800*/  @!P1 BRA `(.L_x_187) ;  /* 0xfffffffc00f09947 */ /* 0x008fea000383ffff */
[----:B------:R-:W-:Y:S05]  /*9810*/  BRA `(.L_x_188) ;  /* 0xffffffa000bc7947 */ /* 0x000fea000383ffff */
.L_x_73:
[----:B--2---:R-:W-:-:S04]  /*9820*/  MOV R5, UR5 ;  /* 0x0000000500057c02 */ /* 0x004fc80008000f00 */
[----:B------:R2:W3:Y:S03]  /*9830*/  SYNCS.PHASECHK.TRANS64.TRYWAIT P0, [R5+URZ+0x8], R6 ;  /* 0x00000806050075a7 */ /* 0x0004e600080011ff */
[----:B---3--:R-:W-:Y:S05]  /*9840*/  @!P0 NANOSLEEP.SYNCS 0x989680 ;  /* 0x009896800000895d */ /* 0x008fea0003900000 */
[----:B------:R-:W3:Y:S02]  /*9850*/  @!P0 SYNCS.PHASECHK.TRANS64 P0, [R5+URZ+0x8], R6 ;  /* 0x00000806050085a7 */ /* 0x000ee400080010ff */
[----:B---3--:R-:W-:Y:S05]  /*9860*/  @!P0 BRA `(.L_x_73) ;  /* 0xfffffffc00ec8947 */ /* 0x008fea000383ffff */
[----:B------:R-:W-:Y:S05]  /*9870*/  BRA `(.L_x_72) ;  /* 0xffffffa400887947 */ /* 0x000fea000383ffff */
.L_x_75:
[----:B------:R-:W-:Y:S01]  /*9880*/  BSSY B0, `(.L_x_189) ;  /* 0x0000006000007945 */ /* 0x000fe20003800000 */
[----:B------:R-:W-:-:S07]  /*9890*/  MOV R15, 0xffffffff ;  /* 0xffffffff000f7802 */ /* 0x000fce0000000f00 */
[----:B-12--5:R-:W-:Y:S05]  /*98a0*/  WARPSYNC.COLLECTIVE R15, `(.L_x_190) ;  /* 0x000000000f0c7348 */ /* 0x026fea0003c00000 */
[----:B------:R-:W-:Y:S02]  /*98b0*/  ELECT P6, UR79, PT ;  /* 0x00000000004f782f */ /* 0x000fe400038c0000 */
[----:B------:R-:W-:Y:S01]  /*98c0*/  MOV R14, UR79 ;  /* 0x0000004f000e7c02 */ /* 0x000fe20008000f00 */
[----:B-12--5:R-:W-:Y:S10]  /*98d0*/  ENDCOLLECTIVE ;  /* 0x000000000000791b */ /* 0x026ff40003800000 */
.L_x_190:
[----:B------:R-:W-:Y:S05]  /*98e0*/  BSYNC B0 ;  /* 0x0000000000007941 */ /* 0x000fea0003800000 */
.L_x_189:
[----:B------:R-:W-:Y:S05]  /*98f0*/  BRA `(.L_x_191) ;  /* 0xffffffa400b87947 */ /* 0x000fea000383ffff */
.L_x_77:
[----:B--2---:R-:W-:-:S04]  /*9900*/  MOV R3, UR5 ;  /* 0x0000000500037c02 */ /* 0x004fc80008000f00 */
[----:B------:R2:W3:Y:S03]  /*9910*/  SYNCS.PHASECHK.TRANS64.TRYWAIT P0, [R3+URZ+0x8], R4 ;  /* 0x00000804030075a7 */ /* 0x0004e600080011ff */
[----:B---3--:R-:W-:Y:S05]  /*9920*/  @!P0 NANOSLEEP.SYNCS 0x989680 ;  /* 0x009896800000895d */ /* 0x008fea0003900000 */
[----:B------:R-:W3:Y:S02]  /*9930*/  @!P0 SYNCS.PHASECHK.TRANS64 P0, [R3+URZ+0x8], R4 ;  /* 0x00000804030085a7 */ /* 0x000ee400080010ff */
[----:B---3--:R-:W-:Y:S05]  /*9940*/  @!P0 BRA `(.L_x_77) ;  /* 0xfffffffc00ec8947 */ /* 0x008fea000383ffff */
[----:B------:R-:W-:Y:S05]  /*9950*/  BRA `(.L_x_76) ;  /* 0xffffffa400bc7947 */ /* 0x000fea000383ffff */
.L_x_78:
[----:B------:R-:W-:-:S07]  /*9960*/  MOV R4, UR17 ;  /* 0x0000001100047c02 */ /* 0x000fce0008000f00 */
.L_x_192:
[----:B-1----:R1:W2:Y:S02]  /*9970*/  SYNCS.PHASECHK.TRANS64.TRYWAIT P0, [R4+URZ+0x180], R5 ;  /* 0x00018005040075a7 */ /* 0x0022a400080011ff */
[----:B--2---:R-:W-:Y:S05]  /*9980*/  @!P0 NANOSLEEP.SYNCS 0x989680 ;  /* 0x009896800000895d */ /* 0x004fea0003900000 */
[----:B------:R-:W2:Y:S02]  /*9990*/  @!P0 SYNCS.PHASECHK.TRANS64 P0, [R4+URZ+0x180], R5 ;  /* 0x00018005040085a7 */ /* 0x000ea400080010ff */
[----:B--2---:R-:W-:Y:S05]  /*99a0*/  @!P0 BRA `(.L_x_192) ;  /* 0xfffffffc00f08947 */ /* 0x004fea000383ffff */
[----:B------:R-:W-:Y:S05]  /*99b0*/  BRA `(.L_x_193) ;  /* 0xffffffa800a47947 */ /* 0x000fea000383ffff */
.L_x_80:
[----:B------:R-:W-:-:S07]  /*99c0*/  MOV R4, UR22 ;  /* 0x0000001600047c02 */ /* 0x000fce0008000f00 */
.L_x_194:
[----:B-1----:R1:W2:Y:S02]  /*99d0*/  SYNCS.PHASECHK.TRANS64.TRYWAIT P0, [R4+URZ+0x1a0], R5 ;  /* 0x0001a005040075a7 */ /* 0x0022a400080011ff */
[----:B--2---:R-:W-:Y:S05]  /*99e0*/  @!P0 NANOSLEEP.SYNCS 0x989680 ;  /* 0x009896800000895d */ /* 0x004fea0003900000 */
[----:B------:R-:W2:Y:S02]  /*99f0*/  @!P0 SYNCS.PHASECHK.TRANS64 P0, [R4+URZ+0x1a0], R5 ;  /* 0x0001a005040085a7 */ /* 0x000ea400080010ff */
[----:B--2---:R-:W-:Y:S05]  /*9a00*/  @!P0 BRA `(.L_x_194) ;  /* 0xfffffffc00f08947 */ /* 0x004fea000383ffff */
[----:B------:R-:W-:Y:S05]  /*9a10*/  BRA `(.L_x_79) ;  /* 0xffffffa800c47947 */ /* 0x000fea000383ffff */
.L_x_84:
[----:B-1----:R-:W-:Y:S07]  /*9a20*/  MOV R4, UR10 ;  /* 0x0000000a00047c02 */ /* 0x002fee0008000f00 */
.L_x_195:
[----:B-1----:R1:W2:Y:S02]  /*9a30*/  SYNCS.PHASECHK.TRANS64.TRYWAIT P0, [R4+URZ], R7 ;  /* 0x00000007040075a7 */ /* 0x0022a400080011ff */
[----:B--2---:R-:W-:Y:S05]  /*9a40*/  @!P0 NANOSLEEP.SYNCS 0x989680 ;  /* 0x009896800000895d */ /* 0x004fea0003900000 */
[----:B------:R-:W2:Y:S02]  /*9a50*/  @!P0 SYNCS.PHASECHK.TRANS64 P0, [R4+URZ], R7 ;  /* 0x00000007040085a7 */ /* 0x000ea400080010ff */
[----:B--2---:R-:W-:Y:S05]  /*9a60*/  @!P0 BRA `(.L_x_195) ;  /* 0xfffffffc00f08947 */ /* 0x004fea000383ffff */
[----:B------:R-:W-:Y:S05]  /*9a70*/  BRA `(.L_x_83) ;  /* 0xffffffa800e87947 */ /* 0x000fea000383ffff */
.L_x_88:
[----:B--2---:R-:W-:-:S07]  /*9a80*/  MOV R0, UR4 ;  /* 0x0000000400007c02 */ /* 0x004fce0008000f00 */
.L_x_196:
[----:B-1----:R1:W2:Y:S02]  /*9a90*/  SYNCS.PHASECHK.TRANS64.TRYWAIT P0, [R0+URZ], R5 ;  /* 0x00000005000075a7 */ /* 0x0022a400080011ff */
[----:B--2---:R-:W-:Y:S05]  /*9aa0*/  @!P0 NANOSLEEP.SYNCS 0x989680 ;  /* 0x009896800000895d */ /* 0x004fea0003900000 */
[----:B------:R-:W2:Y:S02]  /*9ab0*/  @!P0 SYNCS.PHASECHK.TRANS64 P0, [R0+URZ], R5 ;  /* 0x00000005000085a7 */ /* 0x000ea400080010ff */
[----:B--2---:R-:W-:Y:S05]  /*9ac0*/  @!P0 BRA `(.L_x_196) ;  /* 0xfffffffc00f08947 */ /* 0x004fea000383ffff */
[----:B------:R-:W-:Y:S05]  /*9ad0*/  BRA `(.L_x_197) ;  /* 0xffffffac00c07947 */ /* 0x000fea000383ffff */
.L_x_91:
[----:B------:R-:W-:-:S07]  /*9ae0*/  MOV R0, UR17 ;  /* 0x0000001100007c02 */ /* 0x000fce0008000f00 */
.L_x_198:
[----:B-1----:R1:W2:Y:S02]  /*9af0*/  SYNCS.PHASECHK.TRANS64.TRYWAIT P1, [R0+URZ+0x1b0], R5 ;  /* 0x0001b005000075a7 */ /* 0x0022a400080211ff */
[----:B--2---:R-:W-:Y:S05]  /*9b00*/  @!P1 NANOSLEEP.SYNCS 0x989680 ;  /* 0x009896800000995d */ /* 0x004fea0003900000 */
[----:B------:R-:W2:Y:S02]  /*9b10*/  @!P1 SYNCS.PHASECHK.TRANS64 P1, [R0+URZ+0x1b0], R5 ;  /* 0x0001b005000095a7 */ /* 0x000ea400080210ff */
[----:B--2---:R-:W-:Y:S05]  /*9b20*/  @!P1 BRA `(.L_x_198) ;  /* 0xfffffffc00f09947 */ /* 0x004fea000383ffff */
[----:B------:R-:W-:Y:S05]  /*9b30*/  BRA `(.L_x_199) ;  /* 0xffffffb0000c7947 */ /* 0x000fea000383ffff */
.L_x_96:
[----:B------:R-:W-:Y:S07]  /*9b40*/  MOV R0, UR24 ;  /* 0x0000001800007c02 */ /* 0x000fee0008000f00 */
.L_x_200:
[----:B--2---:R2:W4:Y:S02]  /*9b50*/  SYNCS.PHASECHK.TRANS64.TRYWAIT P0, [R0+URZ+0x180], R5 ;  /* 0x00018005000075a7 */ /* 0x00452400080011ff */
[----:B----4-:R-:W-:Y:S05]  /*9b60*/  @!P0 NANOSLEEP.SYNCS 0x989680 ;  /* 0x009896800000895d */ /* 0x010fea0003900000 */
[----:B------:R-:W4:Y:S02]  /*9b70*/  @!P0 SYNCS.PHASECHK.TRANS64 P0, [R0+URZ+0x180], R5 ;  /* 0x00018005000085a7 */ /* 0x000f2400080010ff */
[----:B----4-:R-:W-:Y:S05]  /*9b80*/  @!P0 BRA `(.L_x_200) ;  /* 0xfffffffc00f08947 */ /* 0x010fea000383ffff */
[----:B------:R-:W-:Y:S05]  /*9b90*/  BRA `(.L_x_201) ;  /* 0xffffffb400447947 */ /* 0x000fea000383ffff */
.L_x_99:
[----:B------:R-:W-:Y:S07]  /*9ba0*/  MOV R0, UR24 ;  /* 0x0000001800007c02 */ /* 0x000fee0008000f00 */
.L_x_202:
[----:B--2---:R2:W4:Y:S02]  /*9bb0*/  SYNCS.PHASECHK.TRANS64.TRYWAIT P2, [R0+URZ+0x178], R13 ;  /* 0x0001780d000075a7 */ /* 0x00452400080411ff */
[----:B----4-:R-:W-:Y:S05]  /*9bc0*/  @!P2 NANOSLEEP.SYNCS 0x989680 ;  /* 0x009896800000a95d */ /* 0x010fea0003900000 */
[----:B------:R-:W4:Y:S02]  /*9bd0*/  @!P2 SYNCS.PHASECHK.TRANS64 P2, [R0+URZ+0x178], R13 ;  /* 0x0001780d0000a5a7 */ /* 0x000f2400080410ff */
[----:B----4-:R-:W-:Y:S05]  /*9be0*/  @!P2 BRA `(.L_x_202) ;  /* 0xfffffffc00f0a947 */ /* 0x010fea000383ffff */
[----:B------:R-:W-:Y:S05]  /*9bf0*/  BRA `(.L_x_98) ;  /* 0xffffffb800a47947 */ /* 0x000fea000383ffff */
.L_x_102:
[----:B------:R-:W-:Y:S07]  /*9c00*/  MOV R0, UR4 ;  /* 0x0000000400007c02 */ /* 0x000fee0008000f00 */
.L_x_203:
[----:B--2---:R2:W3:Y:S02]  /*9c10*/  SYNCS.PHASECHK.TRANS64.TRYWAIT P1, [R0+URZ+0x158], R13 ;  /* 0x0001580d000075a7 */ /* 0x0044e400080211ff */
[----:B---3--:R-:W-:Y:S05]  /*9c20*/  @!P1 NANOSLEEP.SYNCS 0x989680 ;  /* 0x009896800000995d */ /* 0x008fea0003900000 */
[----:B------:R-:W3:Y:S02]  /*9c30*/  @!P1 SYNCS.PHASECHK.TRANS64 P1, [R0+URZ+0x158], R13 ;  /* 0x0001580d000095a7 */ /* 0x000ee400080210ff */
[----:B---3--:R-:W-:Y:S05]  /*9c40*/  @!P1 BRA `(.L_x_203) ;  /* 0xfffffffc00f09947 */ /* 0x008fea000383ffff */
[----:B------:R-:W-:Y:S05]  /*9c50*/  BRA `(.L_x_204) ;  /* 0xffffffbc003c7947 */ /* 0x000fea000383ffff */
.L_x_103:
[----:B------:R-:W-:Y:S07]  /*9c60*/  MOV R5, UR5 ;  /* 0x0000000500057c02 */ /* 0x000fee0008000f00 */
.L_x_205:
[----:B--2---:R2:W3:Y:S02]  /*9c70*/  SYNCS.PHASECHK.TRANS64.TRYWAIT P0, [R5+URZ+0x158], R12 ;  /* 0x0001580c050075a7 */ /* 0x0044e400080011ff */
[----:B---3--:R-:W-:Y:S05]  /*9c80*/  @!P0 NANOSLEEP.SYNCS 0x989680 ;  /* 0x009896800000895d */ /* 0x008fea0003900000 */
[----:B------:R-:W3:Y:S02]  /*9c90*/  @!P0 SYNCS.PHASECHK.TRANS64 P0, [R5+URZ+0x158], R12 ;  /* 0x0001580c050085a7 */ /* 0x000ee400080010ff */
[----:B---3--:R-:W-:Y:S05]  /*9ca0*/  @!P0 BRA `(.L_x_205) ;  /* 0xfffffffc00f08947 */ /* 0x008fea000383ffff */
[----:B------:R-:W-:Y:S05]  /*9cb0*/  BRA `(.L_x_206) ;  /* 0xffffffbc00a47947 */ /* 0x000fea000383ffff */
.L_x_105:
[----:B------:R-:W-:-:S07]  /*9cc0*/  MOV R0, UR4 ;  /* 0x0000000400007c02 */ /* 0x000fce0008000f00 */
.L_x_207:
[----:B--2---:R2:W3:Y:S02]  /*9cd0*/  SYNCS.PHASECHK.TRANS64.TRYWAIT P0, [R0+URZ], R3 ;  /* 0x00000003000075a7 */ /* 0x0044e400080011ff */
[----:B---3--:R-:W-:Y:S05]  /*9ce0*/  @!P0 NANOSLEEP.SYNCS 0x989680 ;  /* 0x009896800000895d */ /* 0x008fea0003900000 */
[----:B------:R-:W3:Y:S02]  /*9cf0*/  @!P0 SYNCS.PHASECHK.TRANS64 P0, [R0+URZ], R3 ;  /* 0x00000003000085a7 */ /* 0x000ee400080010ff */
[----:B---3--:R-:W-:Y:S05]  /*9d00*/  @!P0 BRA `(.L_x_207) ;  /* 0xfffffffc00f08947 */ /* 0x008fea000383ffff */
[----:B------:R-:W-:Y:S05]  /*9d10*/  BRA `(.L_x_208) ;  /* 0xffffffc000287947 */ /* 0x000fea000383ffff */
.L_x_106:
[----:B------:R-:W-:-:S07]  /*9d20*/  MOV R0, UR5 ;  /* 0x0000000500007c02 */ /* 0x000fce0008000f00 */
.L_x_209:
[----:B--2---:R2:W3:Y:S02]  /*9d30*/  SYNCS.PHASECHK.TRANS64.TRYWAIT P0, [R0+URZ], R3 ;  /* 0x00000003000075a7 */ /* 0x0044e400080011ff */
[----:B---3--:R-:W-:Y:S05]  /*9d40*/  @!P0 NANOSLEEP.SYNCS 0x989680 ;  /* 0x009896800000895d */ /* 0x008fea0003900000 */
[----:B------:R-:W3:Y:S02]  /*9d50*/  @!P0 SYNCS.PHASECHK.TRANS64 P0, [R0+URZ], R3 ;  /* 0x00000003000085a7 */ /* 0x000ee400080010ff */
[----:B---3--:R-:W-:Y:S05]  /*9d60*/  @!P0 BRA `(.L_x_209) ;  /* 0xfffffffc00f08947 */ /* 0x008fea000383ffff */
[----:B------:R-:W-:Y:S05]  /*9d70*/  BRA `(.L_x_210) ;  /* 0xffffffc000347947 */ /* 0x000fea000383ffff */
.L_x_108:
[----:B------:R-:W-:Y:S07]  /*9d80*/  MOV R0, UR49 ;  /* 0x0000003100007c02 */ /* 0x000fee0008000f00 */
.L_x_211:
[----:B-1----:R1:W2:Y:S02]  /*9d90*/  SYNCS.PHASECHK.TRANS64.TRYWAIT P0, [R0+URZ+0x180], R3 ;  /* 0x00018003000075a7 */ /* 0x0022a400080011ff */
[----:B--2---:R-:W-:Y:S05]  /*9da0*/  @!P0 NANOSLEEP.SYNCS 0x989680 ;  /* 0x009896800000895d */ /* 0x004fea0003900000 */
[----:B------:R-:W2:Y:S02]  /*9db0*/  @!P0 SYNCS.PHASECHK.TRANS64 P0, [R0+URZ+0x180], R3 ;  /* 0x00018003000085a7 */ /* 0x000ea400080010ff */
[----:B--2---:R-:W-:Y:S05]  /*9dc0*/  @!P0 BRA `(.L_x_211) ;  /* 0xfffffffc00f08947 */ /* 0x004fea000383ffff */
[----:B------:R-:W-:Y:S05]  /*9dd0*/  BRA `(.L_x_212) ;  /* 0xffffffc400247947 */ /* 0x000fea000383ffff */
.L_x_118:
[----:B-1----:R1:W3:Y:S02]  /*9de0*/  SYNCS.PHASECHK.TRANS64.TRYWAIT P1, [R0+URZ+0x140], R5 ;  /* 0x00014005000075a7 */ /* 0x0022e400080211ff */
[----:B---3--:R-:W-:Y:S05]  /*9df0*/  @!P1 NANOSLEEP.SYNCS 0x989680 ;  /* 0x009896800000995d */ /* 0x008fea0003900000 */
[----:B------:R-:W3:Y:S02]  /*9e00*/  @!P1 SYNCS.PHASECHK.TRANS64 P1, [R0+URZ+0x140], R5 ;  /* 0x00014005000095a7 */ /* 0x000ee400080210ff */
[----:B---3--:R-:W-:Y:S05]  /*9e10*/  @!P1 BRA `(.L_x_118) ;  /* 0xfffffffc00f09947 */ /* 0x008fea000383ffff */
[----:B------:R-:W-:Y:S05]  /*9e20*/  BRA `(.L_x_117) ;  /* 0xffffffd400187947 */ /* 0x000fea000383ffff */
.L_x_120:
[----:B-1----:R1:W4:Y:S02]  /*9e30*/  SYNCS.PHASECHK.TRANS64.TRYWAIT P0, [R108+URZ+0x190], R3 ;  /* 0x000190036c0075a7 */ /* 0x00232400080011ff */
[----:B----4-:R-:W-:Y:S05]  /*9e40*/  @!P0 NANOSLEEP.SYNCS 0x989680 ;  /* 0x009896800000895d */ /* 0x010fea0003900000 */
[----:B------:R-:W4:Y:S02]  /*9e50*/  @!P0 SYNCS.PHASECHK.TRANS64 P0, [R108+URZ+0x190], R3 ;  /* 0x000190036c0085a7 */ /* 0x000f2400080010ff */
[----:B----4-:R-:W-:Y:S05]  /*9e60*/  @!P0 BRA `(.L_x_120) ;  /* 0xfffffffc00f08947 */ /* 0x010fea000383ffff */
[----:B------:R-:W-:Y:S05]  /*9e70*/  BRA `(.L_x_119) ;  /* 0xffffffd400507947 */ /* 0x000fea000383ffff */
.L_x_131:
[----:B--2---:R2:W4:Y:S02]  /*9e80*/  SYNCS.PHASECHK.TRANS64.TRYWAIT P0, [R3+URZ+0x140], R46 ;  /* 0x0001402e030075a7 */ /* 0x00452400080011ff */
[----:B----4-:R-:W-:Y:S05]  /*9e90*/  @!P0 NANOSLEEP.SYNCS 0x989680 ;  /* 0x009896800000895d */ /* 0x010fea0003900000 */
[----:B------:R-:W4:Y:S02]  /*9ea0*/  @!P0 SYNCS.PHASECHK.TRANS64 P0, [R3+URZ+0x140], R46 ;  /* 0x0001402e030085a7 */ /* 0x000f2400080010ff */
[----:B----4-:R-:W-:Y:S05]  /*9eb0*/  @!P0 BRA `(.L_x_131) ;  /* 0xfffffffc00f08947 */ /* 0x010fea000383ffff */
[----:B------:R-:W-:Y:S05]  /*9ec0*/  BRA `(.L_x_130) ;  /* 0xffffffe000447947 */ /* 0x000fea000383ffff */
        .weak           $__internal_0_$__cuda_sm10x_tcgen05_guardrail_trap_col_being_dealloced_not_returned_by_alloc
        .type           $__internal_0_$__cuda_sm10x_tcgen05_guardrail_trap_col_being_dealloced_not_returned_by_alloc,@function
        .size           $__internal_0_$__cuda_sm10x_tcgen05_guardrail_trap_col_being_dealloced_not_returned_by_alloc,($__internal_1_$__cuda_sm10x_tcgen05_guardrail_trap_phase_invalid_during_alloc - $__internal_0_$__cuda_sm10x_tcgen05_guardrail_trap_col_being_dealloced_not_returned_by_alloc)
$__internal_0_$__cuda_sm10x_tcgen05_guardrail_trap_col_being_dealloced_not_returned_by_alloc:
[----:B------:R-:W-:Y:S05]  /*9ed0*/  BPT.TRAP 0x1 ;  /* 0x000000040000795c */ /* 0x000fea0000300000 */
[----:B------:R-:W-:-:S04]  /*9ee0*/  HFMA2 R3, -RZ, RZ, 0, 0 ;  /* 0x00000000ff037431 */ /* 0x000fc800000001ff */
[----:B------:R-:W-:Y:S05]  /*9ef0*/  RET.REL.NODEC R2 `(_ZN7cutlass13device_kernelINS_4conv6kernel13ConvUniversalINS1_16ConvProblemShapeILNS1_8OperatorE1ELi2EEENS1_10collective14CollectiveConvINS1_47MainloopSm100TmaUmmaWarpSpecializedImplicitGemmILS5_1ELi20ELi2ELi1ELi2EN4cute5tupleIJNSA_1CILi2EEENSC_ILi1EEESE_EEEEENSB_IJNSC_ILi256EEENSC_ILi64EEENSB_IJNSC_ILi32EEEEEEEEENS_6half_tESM_NSA_8TiledMMAINSA_8MMA_AtomIJNSA_26SM100_MMA_F16BF16_2x1SM_SSISM_SM_fLi256ELi64ELNSA_4UMMA5MajorE0ELSR_1ELNSQ_7ScaleInE0ELSS_0EEEEEENSA_6LayoutINSB_IJSE_SE_SE_EEENSB_IJNSC_ILi0EEESX_SX_EEEEENSB_IJNSA_10UnderscoreES10_S10_EEEEENS7_6detail27Sm100ImplicitGemmTileTraitsINSA_25SM100_TMA_2SM_LOAD_IM2COLENSA_14ComposedLayoutINSA_7SwizzleILi2ELi4ELi3EEENSA_18smem_ptr_flag_bitsILi16EEENSV_INSB_IJNSC_ILi8EEESJ_EEENSB_IJSJ_SE_EEEEEEEvEENS14_INSA_18SM100_TMA_2SM_LOADENS16_IS18_S1A_NSV_INSB_IJSJ_S1B_EEENSB_IJSE_SJ_EEEEEEEvEEEENS_8epilogue10collective18CollectiveEpilogueINS1O_23Sm100TmaWarpSpecializedILi3ELi2ELi32ELb1ELb0EEEJNSB_IJNSC_ILi128EEESI_SK_EEENSB_IJNSV_IS1T_SE_EENSV_ISJ_SE_EEEEESM_NSB_IJNSB_IJlllEEESE_SX_EEESM_S1Z_NS1O_6fusion15FusionCallbacksIS1S_NS20_17LinearCombinationISM_fSM_fLNS_15FloatRoundStyleE2EEES1U_S1X_JEEENSA_5SM1004TMEM4LOAD26SM100_TMEM_LOAD_32dp32b32xENSA_20SM90_TMA_LOAD_IM2COLES1F_NSA_39AutoVectorizingCopyWithAssumedAlignmentILi128EEENSA_21SM90_TMA_STORE_IM2COLES1F_S2C_S2C_EEEvvEEEEvNT_6ParamsE) ;  /* 0xffffff6002407950 */ /* 0x000fea0003c3ffff */
        .weak           $__internal_1_$__cuda_sm10x_tcgen05_guardrail_trap_phase_invalid_during_alloc
        .type           $__internal_1_$__cuda_sm10x_tcgen05_guardrail_trap_phase_invalid_during_alloc,@function
        .size           $__internal_1_$__cuda_sm10x_tcgen05_guardrail_trap_phase_invalid_during_alloc,($__internal_2_$__cuda_sm10x_tcgen05_guardrail_trap_unallocated_columns_being_dealloced - $__internal_1_$__cuda_sm10x_tcgen05_guardrail_trap_phase_invalid_during_alloc)
$__internal_1_$__cuda_sm10x_tcgen05_guardrail_trap_phase_invalid_during_alloc:
[----:B------:R-:W-:Y:S05]  /*9f00*/  BPT.TRAP 0x1 ;  /* 0x000000040000795c */ /* 0x000fea0000300000 */
[----:B------:R-:W-:-:S04]  /*9f10*/  MOV R5, 0x0 ;  /* 0x0000000000057802 */ /* 0x000fc80000000f00 */
[----:B------:R-:W-:Y:S05]  /*9f20*/  RET.REL.NODEC R4 `(_ZN7cutlass13device_kernelINS_4conv6kernel13ConvUniversalINS1_16ConvProblemShapeILNS1_8OperatorE1ELi2EEENS1_10collective14CollectiveConvINS1_47MainloopSm100TmaUmmaWarpSpecializedImplicitGemmILS5_1ELi20ELi2ELi1ELi2EN4cute5tupleIJNSA_1CILi2EEENSC_ILi1EEESE_EEEEENSB_IJNSC_ILi256EEENSC_ILi64EEENSB_IJNSC_ILi32EEEEEEEEENS_6half_tESM_NSA_8TiledMMAINSA_8MMA_AtomIJNSA_26SM100_MMA_F16BF16_2x1SM_SSISM_SM_fLi256ELi64ELNSA_4UMMA5MajorE0ELSR_1ELNSQ_7ScaleInE0ELSS_0EEEEEENSA_6LayoutINSB_IJSE_SE_SE_EEENSB_IJNSC_ILi0EEESX_SX_EEEEENSB_IJNSA_10UnderscoreES10_S10_EEEEENS7_6detail27Sm100ImplicitGemmTileTraitsINSA_25SM100_TMA_2SM_LOAD_IM2COLENSA_14ComposedLayoutINSA_7SwizzleILi2ELi4ELi3EEENSA_18smem_ptr_flag_bitsILi16EEENSV_INSB_IJNSC_ILi8EEESJ_EEENSB_IJSJ_SE_EEEEEEEvEENS14_INSA_18SM100_TMA_2SM_LOADENS16_IS18_S1A_NSV_INSB_IJSJ_S1B_EEENSB_IJSE_SJ_EEEEEEEvEEEENS_8epilogue10collective18CollectiveEpilogueINS1O_23Sm100TmaWarpSpecializedILi3ELi2ELi32ELb1ELb0EEEJNSB_IJNSC_ILi128EEESI_SK_EEENSB_IJNSV_IS1T_SE_EENSV_ISJ_SE_EEEEESM_NSB_IJNSB_IJlllEEESE_SX_EEESM_S1Z_NS1O_6fusion15FusionCallbacksIS1S_NS20_17LinearCombinationISM_fSM_fLNS_15FloatRoundStyleE2EEES1U_S1X_JEEENSA_5SM1004TMEM4LOAD26SM100_TMEM_LOAD_32dp32b32xENSA_20SM90_TMA_LOAD_IM2COLES1F_NSA_39AutoVectorizingCopyWithAssumedAlignmentILi128EEENSA_21SM90_TMA_STORE_IM2COLES1F_S2C_S2C_EEEvvEEEEvNT_6ParamsE) ;  /* 0xffffff6004347950 */ /* 0x000fea0003c3ffff */
        .weak           $__internal_2_$__cuda_sm10x_tcgen05_guardrail_trap_unallocated_columns_being_dealloced
        .type           $__internal_2_$__cuda_sm10x_tcgen05_guardrail_trap_unallocated_columns_being_dealloced,@function
        .size           $__internal_2_$__cuda_sm10x_tcgen05_guardrail_trap_unallocated_columns_being_dealloced,(.L_x_214 - $__internal_2_$__cuda_sm10x_tcgen05_guardrail_trap_unallocated_columns_being_dealloced)
$__internal_2_$__cuda_sm10x_tcgen05_guardrail_trap_unallocated_columns_being_dealloced:
[----:B------:R-:W-:Y:S05]  /*9f30*/  BPT.TRAP 0x1 ;  /* 0x000000040000795c */ /* 0x000fea0000300000 */
[----:B------:R-:W-:-:S04]  /*9f40*/  HFMA2 R3, -RZ, RZ, 0, 0 ;  /* 0x00000000ff037431 */ /* 0x000fc800000001ff */
[----:B------:R-:W-:Y:S05]  /*9f50*/  RET.REL.NODEC R2 `(_ZN7cutlass13device_kernelINS_4conv6kernel13ConvUniversalINS1_16ConvProblemShapeILNS1_8OperatorE1ELi2EEENS1_10collective14CollectiveConvINS1_47MainloopSm100TmaUmmaWarpSpecializedImplicitGemmILS5_1ELi20ELi2ELi1ELi2EN4cute5tupleIJNSA_1CILi2EEENSC_ILi1EEESE_EEEEENSB_IJNSC_ILi256EEENSC_ILi64EEENSB_IJNSC_ILi32EEEEEEEEENS_6half_tESM_NSA_8TiledMMAINSA_8MMA_AtomIJNSA_26SM100_MMA_F16BF16_2x1SM_SSISM_SM_fLi256ELi64ELNSA_4UMMA5MajorE0ELSR_1ELNSQ_7ScaleInE0ELSS_0EEEEEENSA_6LayoutINSB_IJSE_SE_SE_EEENSB_IJNSC_ILi0EEESX_SX_EEEEENSB_IJNSA_10UnderscoreES10_S10_EEEEENS7_6detail27Sm100ImplicitGemmTileTraitsINSA_25SM100_TMA_2SM_LOAD_IM2COLENSA_14ComposedLayoutINSA_7SwizzleILi2ELi4ELi3EEENSA_18smem_ptr_flag_bitsILi16EEENSV_INSB_IJNSC_ILi8EEESJ_EEENSB_IJSJ_SE_EEEEEEEvEENS14_INSA_18SM100_TMA_2SM_LOADENS16_IS18_S1A_NSV_INSB_IJSJ_S1B_EEENSB_IJSE_SJ_EEEEEEEvEEEENS_8epilogue10collective18CollectiveEpilogueINS1O_23Sm100TmaWarpSpecializedILi3ELi2ELi32ELb1ELb0EEEJNSB_IJNSC_ILi128EEESI_SK_EEENSB_IJNSV_IS1T_SE_EENSV_ISJ_SE_EEEEESM_NSB_IJNSB_IJlllEEESE_SX_EEESM_S1Z_NS1O_6fusion15FusionCallbacksIS1S_NS20_17LinearCombinationISM_fSM_fLNS_15FloatRoundStyleE2EEES1U_S1X_JEEENSA_5SM1004TMEM4LOAD26SM100_TMEM_LOAD_32dp32b32xENSA_20SM90_TMA_LOAD_IM2COLES1F_NSA_39AutoVectorizingCopyWithAssumedAlignmentILi128EEENSA_21SM90_TMA_STORE_IM2COLES1F_S2C_S2C_EEEvvEEEEvNT_6ParamsE) ;  /* 0xffffff6002287950 */ /* 0x000fea0003c3ffff */
.L_x_213:
[----:B------:R-:W-:-:S00]  /*9f60*/  BRA `(.L_x_213) ;  /* 0xfffffffc00fc7947 */ /* 0x000fc0000383ffff */
[----:B------:R-:W-:-:S00]  /*9f70*/  NOP ;  /* 0x0000000000007918 */ /* 0x000fc00000000000 */
        /* <DEDUP_REMOVED lines=8> */
.L_x_214:


//--------------------- .nv.global.init           --------------------------
	.section	.nv.global.init,"aw",@progbits
.nv.global.init:
	.type		$str$29,@object
	.size		$str$29,($str$30 - $str$29)
$str$29:
        /*0000*/ 	.byte	0x28, 0x61, 0x64, 0x64, 0x72, 0x65, 0x73, 0x73, 0x20, 0x26, 0x20, 0x6d, 0x61, 0x73, 0x6b, 0x29
        /*0010*/ 	.byte	0x20, 0x3d, 0x3d, 0x20, 0x30, 0x00
	.type		$str$30,@object
	.size		$str$30,($str$28 - $str$30)
$str$30:
        /*0016*/ 	.byte	0x2f, 0x74, 0x6d, 0x70, 0x2f, 0x63, 0x75, 0x74, 0x6c, 0x61, 0x73, 0x73, 0x5f, 0x73, 0x77, 0x65
        /*0026*/ 	.byte	0x65, 0x70, 0x5f, 0x73, 0x72, 0x63, 0x2f, 0x69, 0x6e, 0x63, 0x6c, 0x75, 0x64, 0x65, 0x2f, 0x63
        /*0036*/ 	.byte	0x75, 0x74, 0x65, 0x2f, 0x70, 0x6f, 0x69, 0x6e, 0x74, 0x65, 0x72, 0x5f, 0x66, 0x6c, 0x61, 0x67
        /*0046*/ 	.byte	0x67, 0x65, 0x64, 0x2e, 0x68, 0x70, 0x70, 0x00
	.type		$str$28,@object
	.size		$str$28,($str$27 - $str$28)
$str$28:
        /*004e*/ 	.byte	0x2f, 0x74, 0x6d, 0x70, 0x2f, 0x63, 0x75, 0x74, 0x6c, 0x61, 0x73, 0x73, 0x5f, 0x73, 0x77, 0x65
        /*005e*/ 	.byte	0x65, 0x70, 0x5f, 0x73, 0x72, 0x63, 0x2f, 0x69, 0x6e, 0x63, 0x6c, 0x75, 0x64, 0x65, 0x2f, 0x63
        /*006e*/ 	.byte	0x75, 0x74, 0x65, 0x2f, 0x61, 0x74, 0x6f, 0x6d, 0x2f, 0x63, 0x6f, 0x70, 0x79, 0x5f, 0x74, 0x72
        /*007e*/ 	.byte	0x61, 0x69, 0x74, 0x73, 0x5f, 0x73, 0x6d, 0x31, 0x30, 0x30, 0x2e, 0x68, 0x70, 0x70, 0x00
	.type		$str$27,@object
	.size		$str$27,(__unnamed_1 - $str$27)
$str$27:
        /*008d*/ 	.byte	0x28, 0x28, 0x75, 0x69, 0x6e, 0x74, 0x33, 0x32, 0x5f, 0x74, 0x28, 0x74, 0x68, 0x72, 0x65, 0x61
        /*009d*/ 	.byte	0x64, 0x49, 0x64, 0x78, 0x2e, 0x78, 0x29, 0x20, 0x2f, 0x20, 0x33, 0x32, 0x29, 0x20, 0x25, 0x20
        /*00ad*/ 	.byte	0x34, 0x29, 0x20, 0x3d, 0x3d, 0x20, 0x28, 0x28, 0x28, 0x74, 0x6d, 0x65, 0x6d, 0x5f, 0x61, 0x64
        /*00bd*/ 	.byte	0x64, 0x72, 0x20, 0x3e, 0x3e, 0x20, 0x31, 0x36, 0x29, 0x20, 0x2f, 0x20, 0x33, 0x32, 0x29, 0x20
        /*00cd*/ 	.byte	0x25, 0x20, 0x34, 0x29, 0x00
	.type		__unnamed_1,@object
	.size		__unnamed_1,(__unnamed_2 - __unnamed_1)
__unnamed_1:
        /*00d2*/ 	.byte	0x61, 0x75, 0x74, 0x6f, 0x20, 0x63, 0x75, 0x74, 0x65, 0x3a, 0x3a, 0x61, 0x73, 0x5f, 0x70, 0x6f
        /* <DEDUP_REMOVED lines=24> */
        /*0262*/ 	.byte	0x3e, 0x3e, 0x3e, 0x3e, 0x5d, 0x00
	.type		__unnamed_2,@object
	.size		__unnamed_2,(.L_2 - __unnamed_2)
__unnamed_2:
        /* <DEDUP_REMOVED lines=42> */
        /*0508*/ 	.byte	0x3e, 0x3e, 0x5d, 0x00
.L_2:


//--------------------- .nv.shared._ZN7cutlass13device_kernelINS_4conv6kernel13ConvUniversalINS1_16ConvProblemShapeILNS1_8OperatorE1ELi2EEENS1_10collective14CollectiveConvINS1_47MainloopSm100TmaUmmaWarpSpecializedImplicitGemmILS5_1ELi20ELi2ELi1ELi2EN4cute5tupleIJNSA_1CILi2EEENSC_ILi1EEESE_EEEEENSB_IJNSC_ILi256EEENSC_ILi64EEENSB_IJNSC_ILi32EEEEEEEEENS_6half_tESM_NSA_8TiledMMAINSA_8MMA_AtomIJNSA_26SM100_MMA_F16BF16_2x1SM_SSISM_SM_fLi256ELi64ELNSA_4UMMA5MajorE0ELSR_1ELNSQ_7ScaleInE0ELSS_0EEEEEENSA_6LayoutINSB_IJSE_SE_SE_EEENSB_IJNSC_ILi0EEESX_SX_EEEEENSB_IJNSA_10UnderscoreES10_S10_EEEEENS7_6detail27Sm100ImplicitGemmTileTraitsINSA_25SM100_TMA_2SM_LOAD_IM2COLENSA_14ComposedLayoutINSA_7SwizzleILi2ELi4ELi3EEENSA_18smem_ptr_flag_bitsILi16EEENSV_INSB_IJNSC_ILi8EEESJ_EEENSB_IJSJ_SE_EEEEEEEvEENS14_INSA_18SM100_TMA_2SM_LOADENS16_IS18_S1A_NSV_INSB_IJSJ_S1B_EEENSB_IJSE_SJ_EEEEEEEvEEEENS_8epilogue10collective18CollectiveEpilogueINS1O_23Sm100TmaWarpSpecializedILi3ELi2ELi32ELb1ELb0EEEJNSB_IJNSC_ILi128EEESI_SK_EEENSB_IJNSV_IS1T_SE_EENSV_ISJ_SE_EEEEESM_NSB_IJNSB_IJlllEEESE_SX_EEESM_S1Z_NS1O_6fusion15FusionCallbacksIS1S_NS20_17LinearCombinationISM_fSM_fLNS_15FloatRoundStyleE2EEES1U_S1X_JEEENSA_5SM1004TMEM4LOAD26SM100_TMEM_LOAD_32dp32b32xENSA_20SM90_TMA_LOAD_IM2COLES1F_NSA_39AutoVectorizingCopyWithAssumedAlignmentILi128EEENSA_21SM90_TMA_STORE_IM2COLES1F_S2C_S2C_EEEvvEEEEvNT_6ParamsE --------------------------
	.section	.nv.shared._ZN7cutlass13device_kernelINS_4conv6kernel13ConvUniversalINS1_16ConvProblemShapeILNS1_8OperatorE1ELi2EEENS1_10collective14CollectiveConvINS1_47MainloopSm100TmaUmmaWarpSpecializedImplicitGemmILS5_1ELi20ELi2ELi1ELi2EN4cute5tupleIJNSA_1CILi2EEENSC_ILi1EEESE_EEEEENSB_IJNSC_ILi256EEENSC_ILi64EEENSB_IJNSC_ILi32EEEEEEEEENS_6half_tESM_NSA_8TiledMMAINSA_8MMA_AtomIJNSA_26SM100_MMA_F16BF16_2x1SM_SSISM_SM_fLi256ELi64ELNSA_4UMMA5MajorE0ELSR_1ELNSQ_7ScaleInE0ELSS_0EEEEEENSA_6LayoutINSB_IJSE_SE_SE_EEENSB_IJNSC_ILi0EEESX_SX_EEEEENSB_IJNSA_10UnderscoreES10_S10_EEEEENS7_6detail27Sm100ImplicitGemmTileTraitsINSA_25SM100_TMA_2SM_LOAD_IM2COLENSA_14ComposedLayoutINSA_7SwizzleILi2ELi4ELi3EEENSA_18smem_ptr_flag_bitsILi16EEENSV_INSB_IJNSC_ILi8EEESJ_EEENSB_IJSJ_SE_EEEEEEEvEENS14_INSA_18SM100_TMA_2SM_LOADENS16_IS18_S1A_NSV_INSB_IJSJ_S1B_EEENSB_IJSE_SJ_EEEEEEEvEEEENS_8epilogue10collective18CollectiveEpilogueINS1O_23Sm100TmaWarpSpecializedILi3ELi2ELi32ELb1ELb0EEEJNSB_IJNSC_ILi128EEESI_SK_EEENSB_IJNSV_IS1T_SE_EENSV_ISJ_SE_EEEEESM_NSB_IJNSB_IJlllEEESE_SX_EEESM_S1Z_NS1O_6fusion15FusionCallbacksIS1S_NS20_17LinearCombinationISM_fSM_fLNS_15FloatRoundStyleE2EEES1U_S1X_JEEENSA_5SM1004TMEM4LOAD26SM100_TMEM_LOAD_32dp32b32xENSA_20SM90_TMA_LOAD_IM2COLES1F_NSA_39AutoVectorizingCopyWithAssumedAlignmentILi128EEENSA_21SM90_TMA_STORE_IM2COLES1F_S2C_S2C_EEEvvEEEEvNT_6ParamsE,"aw",@nobits
	.sectionflags	@""
	.align	16
	.zero		1024


//--------------------- .nv.shared.reserved.0     --------------------------
	.section	.nv.shared.reserved.0,"aw",@nobits
	.weak		__nv_reservedSMEM_offset_0_alias
	.size		__nv_reservedSMEM_offset_0_alias, 0, 64
	.other		__nv_reservedSMEM_offset_0_alias,@"STO_CUDA_RESERVED_SHARED STV_DEFAULT"
__nv_reservedSMEM_offset_0_alias:
	.zero		0
.nv.shared.reserved.0:
	.zero		64
	.weak		__nv_reservedSMEM_tcgen05_partition
	.type		__nv_reservedSMEM_tcgen05_partition,@object
	.size		__nv_reservedSMEM_tcgen05_partition,(.L_0 - __nv_reservedSMEM_tcgen05_partition)
__nv_reservedSMEM_tcgen05_partition:
	.zero		32
.L_0:


//--------------------- .nv.global                --------------------------
	.section	.nv.global,"aw",@nobits
.nv.global:
	.type		_ZN39_INTERNAL_d6580996_4_k_cu_aecff8a2_31804cute1_E,@object
	.size		_ZN39_INTERNAL_d6580996_4_k_cu_aecff8a2_31804cute1_E,(_ZN39_INTERNAL_d6580996_4_k_cu_aecff8a2_31804cuda3std3__45__cpo6cbeginE - _ZN39_INTERNAL_d6580996_4_k_cu_aecff8a2_31804cute1_E)
_ZN39_INTERNAL_d6580996_4_k_cu_aecff8a2_31804cute1_E:
	.zero		1
	.type		_ZN39_INTERNAL_d6580996_4_k_cu_aecff8a2_31804cuda3std3__45__cpo6cbeginE,@object
	.size		_ZN39_INTERNAL_d6580996_4_k_cu_aecff8a2_31804cuda3std3__45__cpo6cbeginE,(_ZN39_INTERNAL_d6580996_4_k_cu_aecff8a2_31804cuda3std3__48in_placeE - _ZN39_INTERNAL_d6580996_4_k_cu_aecff8a2_31804cuda3std3__45__cpo6cbeginE)
_ZN39_INTERNAL_d6580996_4_k_cu_aecff8a2_31804cuda3std3__45__cpo6cbeginE:
	.zero		1
	.type		_ZN39_INTERNAL_d6580996_4_k_cu_aecff8a2_31804cuda3std3__48in_placeE,@object
	.size		_ZN39_INTERNAL_d6580996_4_k_cu_aecff8a2_31804cuda3std3__48in_placeE,(_ZN39_INTERNAL_d6580996_4_k_cu_aecff8a2_31804cuda3std6ranges3__45__cpo9iter_moveE - _ZN39_INTERNAL_d6580996_4_k_cu_aecff8a2_31804cuda3std3__48in_placeE)
_ZN39_INTERNAL_d6580996_4_k_cu_aecff8a2_31804cuda3std3__48in_placeE:
	.zero		1
	.type		_ZN39_INTERNAL_d6580996_4_k_cu_aecff8a2_31804cuda3std6ranges3__45__cpo9iter_moveE,@object
	.size		_ZN39_INTERNAL_d6580996_4_k_cu_aecff8a2_31804cuda3std6ranges3__45__cpo9iter_moveE,(_ZN39_INTERNAL_d6580996_4_k_cu_aecff8a2_31804cuda3std3__45__cpo5beginE - _ZN39_INTERNAL_d6580996_4_k_cu_aecff8a2_31804cuda3std6ranges3__45__cpo9iter_moveE)
_ZN39_INTERNAL_d6580996_4_k_cu_aecff8a2_31804cuda3std6ranges3__45__cpo9iter_moveE:
	.zero		1
	.type		_ZN39_INTERNAL_d6580996_4_k_cu_aecff8a2_31804cuda3std3__45__cpo5beginE,@object
	.size		_ZN39_INTERNAL_d6580996_4_k_cu_aecff8a2_31804cuda3std3__45__cpo5beginE,(_ZN39_INTERNAL_d6580996_4_k_cu_aecff8a2_31804cuda3std3__441_GLOBAL__N__d6580996_4_k_cu_aecff8a2_31806ignoreE - _ZN39_INTERNAL_d6580996_4_k_cu_aecff8a2_31804cuda3std3__45__cpo5beginE)
_ZN39_INTERNAL_d6580996_4_k_cu_aecff8a2_31804cuda3std3__45__cpo5beginE:
	.zero		1
	.type		_ZN39_INTERNAL_d6580996_4_k_cu_aecff8a2_31804cuda3std3__441_GLOBAL__N__d6580996_4_k_cu_aecff8a2_31806ignoreE,@object
	.size		_ZN39_INTERNAL_d6580996_4_k_cu_aecff8a2_31804cuda3std3__441_GLOBAL__N__d6580996_4_k_cu_aecff8a2_31806ignoreE,(_ZN39_INTERNAL_d6580996_4_k_cu_aecff8a2_31804cute7productE - _ZN39_INTERNAL_d6580996_4_k_cu_aecff8a2_31804cuda3std3__441_GLOBAL__N__d6580996_4_k_cu_aecff8a2_31806ignoreE)
_ZN39_INTERNAL_d6580996_4_k_cu_aecff8a2_31804cuda3std3__441_GLOBAL__N__d6580996_4_k_cu_aecff8a2_31806ignoreE:
	.zero		1
	.type		_ZN39_INTERNAL_d6580996_4_k_cu_aecff8a2_31804cute7productE,@object
	.size		_ZN39_INTERNAL_d6580996_4_k_cu_aecff8a2_31804cute7productE,(_ZN39_INTERNAL_d6580996_4_k_cu_aecff8a2_31804cuda3std3__45__cpo3endE - _ZN39_INTERNAL_d6580996_4_k_cu_aecff8a2_31804cute7productE)
_ZN39_INTERNAL_d6580996_4_k_cu_aecff8a2_31804cute7productE:
	.zero		1
	.type		_ZN39_INTERNAL_d6580996_4_k_cu_aecff8a2_31804cuda3std3__45__cpo3endE,@object
	.size		_ZN39_INTERNAL_d6580996_4_k_cu_aecff8a2_31804cuda3std3__45__cpo3endE,(_ZN39_INTERNAL_d6580996_4_k_cu_aecff8a2_31804cuda3std3__419piecewise_constructE - _ZN39_INTERNAL_d6580996_4_k_cu_aecff8a2_31804cuda3std3__45__cpo3endE)
_ZN39_INTERNAL_d6580996_4_k_cu_aecff8a2_31804cuda3std3__45__cpo3endE:
	.zero		1
	.type		_ZN39_INTERNAL_d6580996_4_k_cu_aecff8a2_31804cuda3std3__419piecewise_constructE,@object
	.size		_ZN39_INTERNAL_d6580996_4_k_cu_aecff8a2_31804cuda3std3__419piecewise_constructE,(_ZN39_INTERNAL_d6580996_4_k_cu_aecff8a2_31804cuda3std3__45__cpo4cendE - _ZN39_INTERNAL_d6580996_4_k_cu_aecff8a2_31804cuda3std3__419piecewise_constructE)
_ZN39_INTERNAL_d6580996_4_k_cu_aecff8a2_31804cuda3std3__419piecewise_constructE:
	.zero		1
	.type		_ZN39_INTERNAL_d6580996_4_k_cu_aecff8a2_31804cuda3std3__45__cpo4cendE,@object
	.size		_ZN39_INTERNAL_d6580996_4_k_cu_aecff8a2_31804cuda3std3__45__cpo4cendE,(_ZN39_INTERNAL_d6580996_4_k_cu_aecff8a2_31804cuda3std6ranges3__45__cpo4swapE - _ZN39_INTERNAL_d6580996_4_k_cu_aecff8a2_31804cuda3std3__45__cpo4cendE)
_ZN39_INTERNAL_d6580996_4_k_cu_aecff8a2_31804cuda3std3__45__cpo4cendE:
	.zero		1
	.type		_ZN39_INTERNAL_d6580996_4_k_cu_aecff8a2_31804cuda3std6ranges3__45__cpo4swapE,@object
	.size		_ZN39_INTERNAL_d6580996_4_k_cu_aecff8a2_31804cuda3std6ranges3__45__cpo4swapE,(.L_10 - _ZN39_INTERNAL_d6580996_4_k_cu_aecff8a2_31804cuda3std6ranges3__45__cpo4swapE)
_ZN39_INTERNAL_d6580996_4_k_cu_aecff8a2_31804cuda3std6ranges3__45__cpo4swapE:
	.zero		1
.L_10:


//--------------------- .nv.constant0._ZN7cutlass13device_kernelINS_4conv6kernel13ConvUniversalINS1_16ConvProblemShapeILNS1_8OperatorE1ELi2EEENS1_10collective14CollectiveConvINS1_47MainloopSm100TmaUmmaWarpSpecializedImplicitGemmILS5_1ELi20ELi2ELi1ELi2EN4cute5tupleIJNSA_1CILi2EEENSC_ILi1EEESE_EEEEENSB_IJNSC_ILi256EEENSC_ILi64EEENSB_IJNSC_ILi32EEEEEEEEENS_6half_tESM_NSA_8TiledMMAINSA_8MMA_AtomIJNSA_26SM100_MMA_F16BF16_2x1SM_SSISM_SM_fLi256ELi64ELNSA_4UMMA5MajorE0ELSR_1ELNSQ_7ScaleInE0ELSS_0EEEEEENSA_6LayoutINSB_IJSE_SE_SE_EEENSB_IJNSC_ILi0EEESX_SX_EEEEENSB_IJNSA_10UnderscoreES10_S10_EEEEENS7_6detail27Sm100ImplicitGemmTileTraitsINSA_25SM100_TMA_2SM_LOAD_IM2COLENSA_14ComposedLayoutINSA_7SwizzleILi2ELi4ELi3EEENSA_18smem_ptr_flag_bitsILi16EEENSV_INSB_IJNSC_ILi8EEESJ_EEENSB_IJSJ_SE_EEEEEEEvEENS14_INSA_18SM100_TMA_2SM_LOADENS16_IS18_S1A_NSV_INSB_IJSJ_S1B_EEENSB_IJSE_SJ_EEEEEEEvEEEENS_8epilogue10collective18CollectiveEpilogueINS1O_23Sm100TmaWarpSpecializedILi3ELi2ELi32ELb1ELb0EEEJNSB_IJNSC_ILi128EEESI_SK_EEENSB_IJNSV_IS1T_SE_EENSV_ISJ_SE_EEEEESM_NSB_IJNSB_IJlllEEESE_SX_EEESM_S1Z_NS1O_6fusion15FusionCallbacksIS1S_NS20_17LinearCombinationISM_fSM_fLNS_15FloatRoundStyleE2EEES1U_S1X_JEEENSA_5SM1004TMEM4LOAD26SM100_TMEM_LOAD_32dp32b32xENSA_20SM90_TMA_LOAD_IM2COLES1F_NSA_39AutoVectorizingCopyWithAssumedAlignmentILi128EEENSA_21SM90_TMA_STORE_IM2COLES1F_S2C_S2C_EEEvvEEEEvNT_6ParamsE --------------------------
	.section	.nv.constant0._ZN7cutlass13device_kernelINS_4conv6kernel13ConvUniversalINS1_16ConvProblemShapeILNS1_8OperatorE1ELi2EEENS1_10collective14CollectiveConvINS1_47MainloopSm100TmaUmmaWarpSpecializedImplicitGemmILS5_1ELi20ELi2ELi1ELi2EN4cute5tupleIJNSA_1CILi2EEENSC_ILi1EEESE_EEEEENSB_IJNSC_ILi256EEENSC_ILi64EEENSB_IJNSC_ILi32EEEEEEEEENS_6half_tESM_NSA_8TiledMMAINSA_8MMA_AtomIJNSA_26SM100_MMA_F16BF16_2x1SM_SSISM_SM_fLi256ELi64ELNSA_4UMMA5MajorE0ELSR_1ELNSQ_7ScaleInE0ELSS_0EEEEEENSA_6LayoutINSB_IJSE_SE_SE_EEENSB_IJNSC_ILi0EEESX_SX_EEEEENSB_IJNSA_10UnderscoreES10_S10_EEEEENS7_6detail27Sm100ImplicitGemmTileTraitsINSA_25SM100_TMA_2SM_LOAD_IM2COLENSA_14ComposedLayoutINSA_7SwizzleILi2ELi4ELi3EEENSA_18smem_ptr_flag_bitsILi16EEENSV_INSB_IJNSC_ILi8EEESJ_EEENSB_IJSJ_SE_EEEEEEEvEENS14_INSA_18SM100_TMA_2SM_LOADENS16_IS18_S1A_NSV_INSB_IJSJ_S1B_EEENSB_IJSE_SJ_EEEEEEEvEEEENS_8epilogue10collective18CollectiveEpilogueINS1O_23Sm100TmaWarpSpecializedILi3ELi2ELi32ELb1ELb0EEEJNSB_IJNSC_ILi128EEESI_SK_EEENSB_IJNSV_IS1T_SE_EENSV_ISJ_SE_EEEEESM_NSB_IJNSB_IJlllEEESE_SX_EEESM_S1Z_NS1O_6fusion15FusionCallbacksIS1S_NS20_17LinearCombinationISM_fSM_fLNS_15FloatRoundStyleE2EEES1U_S1X_JEEENSA_5SM1004TMEM4LOAD26SM100_TMEM_LOAD_32dp32b32xENSA_20SM90_TMA_LOAD_IM2COLES1F_NSA_39AutoVectorizingCopyWithAssumedAlignmentILi128EEENSA_21SM90_TMA_STORE_IM2COLES1F_S2C_S2C_EEEvvEEEEvNT_6ParamsE,"a",@progbits
	.sectionflags	@""
	.align	4
.nv.constant0._ZN7cutlass13device_kernelINS_4conv6kernel13ConvUniversalINS1_16ConvProblemShapeILNS1_8OperatorE1ELi2EEENS1_10collective14CollectiveConvINS1_47MainloopSm100TmaUmmaWarpSpecializedImplicitGemmILS5_1ELi20ELi2ELi1ELi2EN4cute5tupleIJNSA_1CILi2EEENSC_ILi1EEESE_EEEEENSB_IJNSC_ILi256EEENSC_ILi64EEENSB_IJNSC_ILi32EEEEEEEEENS_6half_tESM_NSA_8TiledMMAINSA_8MMA_AtomIJNSA_26SM100_MMA_F16BF16_2x1SM_SSISM_SM_fLi256ELi64ELNSA_4UMMA5MajorE0ELSR_1ELNSQ_7ScaleInE0ELSS_0EEEEEENSA_6LayoutINSB_IJSE_SE_SE_EEENSB_IJNSC_ILi0EEESX_SX_EEEEENSB_IJNSA_10UnderscoreES10_S10_EEEEENS7_6detail27Sm100ImplicitGemmTileTraitsINSA_25SM100_TMA_2SM_LOAD_IM2COLENSA_14ComposedLayoutINSA_7SwizzleILi2ELi4ELi3EEENSA_18smem_ptr_flag_bitsILi16EEENSV_INSB_IJNSC_ILi8EEESJ_EEENSB_IJSJ_SE_EEEEEEEvEENS14_INSA_18SM100_TMA_2SM_LOADENS16_IS18_S1A_NSV_INSB_IJSJ_S1B_EEENSB_IJSE_SJ_EEEEEEEvEEEENS_8epilogue10collective18CollectiveEpilogueINS1O_23Sm100TmaWarpSpecializedILi3ELi2ELi32ELb1ELb0EEEJNSB_IJNSC_ILi128EEESI_SK_EEENSB_IJNSV_IS1T_SE_EENSV_ISJ_SE_EEEEESM_NSB_IJNSB_IJlllEEESE_SX_EEESM_S1Z_NS1O_6fusion15FusionCallbacksIS1S_NS20_17LinearCombinationISM_fSM_fLNS_15FloatRoundStyleE2EEES1U_S1X_JEEENSA_5SM1004TMEM4LOAD26SM100_TMEM_LOAD_32dp32b32xENSA_20SM90_TMA_LOAD_IM2COLES1F_NSA_39AutoVectorizingCopyWithAssumedAlignmentILi128EEENSA_21SM90_TMA_STORE_IM2COLES1F_S2C_S2C_EEEvvEEEEvNT_6ParamsE:
	.zero		2944


//--------------------- SYMBOLS --------------------------

	.type		.nv.reservedSmem.offset0,@object
	.size		.nv.reservedSmem.offset0,0x4
	.type		.nv.reservedSmem.cap,@object
	.size		.nv.reservedSmem.cap,0x4
	.type		__assertfail,@function
